	.target	sm_100a

	.elftype	@"ET_EXEC"


//--------------------- .note.nv.tkinfo           --------------------------
	.section	.note.nv.tkinfo,"",@"SHT_NOTE"
	.sectionflags	@"SHF_NOTE_NV_TKINFO"
	.tkinfo
        /*0018*/ 	.word	0x00000002
        /*0030*/ 	.string	""
        /*0030*/ 	.string	"ptxas"
        /*0030*/ 	.string	"Cuda compilation tools, release 13.0, V13.0.88"
        /*0030*/ 	.string	"Build cuda_13.0.r13.0/compiler.36424714_0"
        /*0030*/ 	.string	"-arch sm_100a -m 64 "



//--------------------- .note.nv.cuinfo           --------------------------
	.section	.note.nv.cuinfo,"",@"SHT_NOTE"
	.sectionflags	@"SHF_NOTE_NV_CUINFO"
        /*0018*/ 	.short	0x0002
        /*001a*/ 	.short	0x0064
        /*001c*/ 	.short	0x0082
	.zero		2


//--------------------- .nv.info                  --------------------------
	.section	.nv.info,"",@"SHT_CUDA_INFO"
	.align	4


	//----- nvinfo : EIATTR_REGCOUNT
	.align		4
        /*0000*/ 	.byte	0x04, 0x2f
        /*0002*/ 	.short	(.L_19 - .L_18)
	.align		4
.L_18:
        /*0004*/ 	.word	index@(_ZN7cutlass13device_kernelINS_4gemm6kernel13GemmUniversalIN4cute5tupleIJiiiiEEENS1_10collective13CollectiveMmaINS1_35MainloopSm100TmaUmmaWarpSpecializedILi7ELi2ELi4ENS5_IJNS4_1CILi2EEENSA_ILi1EEESC_EEEEENS5_IJNSA_ILi64EEENSA_ILi160EEENSA_ILi128EEEEEENS_12float_e4m3_tENS5_IJlSC_lEEESJ_SK_NS4_8TiledMMAINS4_8MMA_AtomIJNS4_10MMA_TraitsINS4_19SM100_MMA_F8F6F4_SSEJSJ_SJ_fSF_SG_NS4_17integral_constantINS4_4UMMA5MajorELSR_0EEESS_NSP_INSQ_7ScaleInELST_0EEESU_EEEEEENS4_6LayoutINS5_IJSC_SC_SC_EEENS5_IJNSA_ILi0EEESZ_SZ_EEEEENS5_IJNS4_10UnderscoreES12_S12_EEEEENS4_13SM90_TMA_LOADENS4_14ComposedLayoutINS4_7SwizzleILi3ELi4ELi3EEENS4_18smem_ptr_flag_bitsILi8EEENSX_INS5_IJNSA_ILi8EEESH_EEENS5_IJSH_SC_EEEEEEEvNS4_8identityENS4_23SM90_TMA_LOAD_MULTICASTES1F_vS1G_EENS_8epilogue10collective18CollectiveEpilogueINS1J_23Sm100TmaWarpSpecializedILi1ELi1ELi80ELb0ELb0EEEJSI_NS5_IJNSX_ISF_SC_EENSX_ISG_SC_EEEEESJ_SK_SJ_SK_NS1J_6fusion15FusionCallbacksIS1N_NS1R_17LinearCombinationISJ_fSJ_fLNS_15FloatRoundStyleE2EEESI_S1Q_JEEENS4_5SM1004TMEM4LOAD26SM100_TMEM_LOAD_16dp32b16xES15_NS16_INS17_ILi1ELi4ELi3EEES1A_NSX_INS5_IJS1B_NSA_ILi32EEEEEENS5_IJS22_SC_EEEEEEENS4_39AutoVectorizingCopyWithAssumedAlignmentILi128EEENS4_14SM90_TMA_STOREES26_S28_S28_EEEvvEEEEvNT_6ParamsE)
        /*0008*/ 	.word	0x000000ce


	//----- nvinfo : EIATTR_FRAME_SIZE
	.align		4
.L_19:
        /*000c*/ 	.byte	0x04, 0x11
        /*000e*/ 	.short	(.L_21 - .L_20)
	.align		4
.L_20:
        /*0010*/ 	.word	index@($__internal_2_$__cuda_sm10x_tcgen05_guardrail_trap_unallocated_columns_being_dealloced)
        /*0014*/ 	.word	0x00000000


	//----- nvinfo : EIATTR_FRAME_SIZE
	.align		4
.L_21:
        /*0018*/ 	.byte	0x04, 0x11
        /*001a*/ 	.short	(.L_23 - .L_22)
	.align		4
.L_22:
        /*001c*/ 	.word	index@($__internal_1_$__cuda_sm10x_tcgen05_guardrail_trap_phase_invalid_during_alloc)
        /*0020*/ 	.word	0x00000000


	//----- nvinfo : EIATTR_FRAME_SIZE
	.align		4
.L_23:
        /*0024*/ 	.byte	0x04, 0x11
        /*0026*/ 	.short	(.L_25 - .L_24)
	.align		4
.L_24:
        /*0028*/ 	.word	index@($__internal_0_$__cuda_sm10x_tcgen05_guardrail_trap_col_being_dealloced_not_returned_by_alloc)
        /*002c*/ 	.word	0x00000000


	//----- nvinfo : EIATTR_FRAME_SIZE
	.align		4
.L_25:
        /*0030*/ 	.byte	0x04, 0x11
        /*0032*/ 	.short	(.L_27 - .L_26)
	.align		4
.L_26:
        /*0034*/ 	.word	index@(_ZN7cutlass13device_kernelINS_4gemm6kernel13GemmUniversalIN4cute5tupleIJiiiiEEENS1_10collective13CollectiveMmaINS1_35MainloopSm100TmaUmmaWarpSpecializedILi7ELi2ELi4ENS5_IJNS4_1CILi2EEENSA_ILi1EEESC_EEEEENS5_IJNSA_ILi64EEENSA_ILi160EEENSA_ILi128EEEEEENS_12float_e4m3_tENS5_IJlSC_lEEESJ_SK_NS4_8TiledMMAINS4_8MMA_AtomIJNS4_10MMA_TraitsINS4_19SM100_MMA_F8F6F4_SSEJSJ_SJ_fSF_SG_NS4_17integral_constantINS4_4UMMA5MajorELSR_0EEESS_NSP_INSQ_7ScaleInELST_0EEESU_EEEEEENS4_6LayoutINS5_IJSC_SC_SC_EEENS5_IJNSA_ILi0EEESZ_SZ_EEEEENS5_IJNS4_10UnderscoreES12_S12_EEEEENS4_13SM90_TMA_LOADENS4_14ComposedLayoutINS4_7SwizzleILi3ELi4ELi3EEENS4_18smem_ptr_flag_bitsILi8EEENSX_INS5_IJNSA_ILi8EEESH_EEENS5_IJSH_SC_EEEEEEEvNS4_8identityENS4_23SM90_TMA_LOAD_MULTICASTES1F_vS1G_EENS_8epilogue10collective18CollectiveEpilogueINS1J_23Sm100TmaWarpSpecializedILi1ELi1ELi80ELb0ELb0EEEJSI_NS5_IJNSX_ISF_SC_EENSX_ISG_SC_EEEEESJ_SK_SJ_SK_NS1J_6fusion15FusionCallbacksIS1N_NS1R_17LinearCombinationISJ_fSJ_fLNS_15FloatRoundStyleE2EEESI_S1Q_JEEENS4_5SM1004TMEM4LOAD26SM100_TMEM_LOAD_16dp32b16xES15_NS16_INS17_ILi1ELi4ELi3EEES1A_NSX_INS5_IJS1B_NSA_ILi32EEEEEENS5_IJS22_SC_EEEEEEENS4_39AutoVectorizingCopyWithAssumedAlignmentILi128EEENS4_14SM90_TMA_STOREES26_S28_S28_EEEvvEEEEvNT_6ParamsE)
        /*0038*/ 	.word	0x00000000


	//----- nvinfo : EIATTR_MIN_STACK_SIZE
	.align		4
.L_27:
        /*003c*/ 	.byte	0x04, 0x12
        /*003e*/ 	.short	(.L_29 - .L_28)
	.align		4
.L_28:
        /*0040*/ 	.word	index@(_ZN7cutlass13device_kernelINS_4gemm6kernel13GemmUniversalIN4cute5tupleIJiiiiEEENS1_10collective13CollectiveMmaINS1_35MainloopSm100TmaUmmaWarpSpecializedILi7ELi2ELi4ENS5_IJNS4_1CILi2EEENSA_ILi1EEESC_EEEEENS5_IJNSA_ILi64EEENSA_ILi160EEENSA_ILi128EEEEEENS_12float_e4m3_tENS5_IJlSC_lEEESJ_SK_NS4_8TiledMMAINS4_8MMA_AtomIJNS4_10MMA_TraitsINS4_19SM100_MMA_F8F6F4_SSEJSJ_SJ_fSF_SG_NS4_17integral_constantINS4_4UMMA5MajorELSR_0EEESS_NSP_INSQ_7ScaleInELST_0EEESU_EEEEEENS4_6LayoutINS5_IJSC_SC_SC_EEENS5_IJNSA_ILi0EEESZ_SZ_EEEEENS5_IJNS4_10UnderscoreES12_S12_EEEEENS4_13SM90_TMA_LOADENS4_14ComposedLayoutINS4_7SwizzleILi3ELi4ELi3EEENS4_18smem_ptr_flag_bitsILi8EEENSX_INS5_IJNSA_ILi8EEESH_EEENS5_IJSH_SC_EEEEEEEvNS4_8identityENS4_23SM90_TMA_LOAD_MULTICASTES1F_vS1G_EENS_8epilogue10collective18CollectiveEpilogueINS1J_23Sm100TmaWarpSpecializedILi1ELi1ELi80ELb0ELb0EEEJSI_NS5_IJNSX_ISF_SC_EENSX_ISG_SC_EEEEESJ_SK_SJ_SK_NS1J_6fusion15FusionCallbacksIS1N_NS1R_17LinearCombinationISJ_fSJ_fLNS_15FloatRoundStyleE2EEESI_S1Q_JEEENS4_5SM1004TMEM4LOAD26SM100_TMEM_LOAD_16dp32b16xES15_NS16_INS17_ILi1ELi4ELi3EEES1A_NSX_INS5_IJS1B_NSA_ILi32EEEEEENS5_IJS22_SC_EEEEEEENS4_39AutoVectorizingCopyWithAssumedAlignmentILi128EEENS4_14SM90_TMA_STOREES26_S28_S28_EEEvvEEEEvNT_6ParamsE)
        /*0044*/ 	.word	0x00000000
.L_29:


//--------------------- .nv.compat                --------------------------
	.section	.nv.compat,"",@"SHT_CUDA_COMPAT_INFO"
	.align	4
        /*0000*/ 	.byte	0x02, 0x09, 0x01, 0x00, 0x02, 0x02, 0x02, 0x00, 0x02, 0x05, 0x05, 0x00, 0x03, 0x07, 0x01, 0x01
        /*0010*/ 	.byte	0x02, 0x03, 0x01, 0x00, 0x02, 0x06, 0x01, 0x00, 0x04, 0x0b, 0x08, 0x00, 0x09, 0x00, 0x00, 0x00
        /*0020*/ 	.byte	0x00, 0x00, 0x00, 0x00


//--------------------- .nv.info._ZN7cutlass13device_kernelINS_4gemm6kernel13GemmUniversalIN4cute5tupleIJiiiiEEENS1_10collective13CollectiveMmaINS1_35MainloopSm100TmaUmmaWarpSpecializedILi7ELi2ELi4ENS5_IJNS4_1CILi2EEENSA_ILi1EEESC_EEEEENS5_IJNSA_ILi64EEENSA_ILi160EEENSA_ILi128EEEEEENS_12float_e4m3_tENS5_IJlSC_lEEESJ_SK_NS4_8TiledMMAINS4_8MMA_AtomIJNS4_10MMA_TraitsINS4_19SM100_MMA_F8F6F4_SSEJSJ_SJ_fSF_SG_NS4_17integral_constantINS4_4UMMA5MajorELSR_0EEESS_NSP_INSQ_7ScaleInELST_0EEESU_EEEEEENS4_6LayoutINS5_IJSC_SC_SC_EEENS5_IJNSA_ILi0EEESZ_SZ_EEEEENS5_IJNS4_10UnderscoreES12_S12_EEEEENS4_13SM90_TMA_LOADENS4_14ComposedLayoutINS4_7SwizzleILi3ELi4ELi3EEENS4_18smem_ptr_flag_bitsILi8EEENSX_INS5_IJNSA_ILi8EEESH_EEENS5_IJSH_SC_EEEEEEEvNS4_8identityENS4_23SM90_TMA_LOAD_MULTICASTES1F_vS1G_EENS_8epilogue10collective18CollectiveEpilogueINS1J_23Sm100TmaWarpSpecializedILi1ELi1ELi80ELb0ELb0EEEJSI_NS5_IJNSX_ISF_SC_EENSX_ISG_SC_EEEEESJ_SK_SJ_SK_NS1J_6fusion15FusionCallbacksIS1N_NS1R_17LinearCombinationISJ_fSJ_fLNS_15FloatRoundStyleE2EEESI_S1Q_JEEENS4_5SM1004TMEM4LOAD26SM100_TMEM_LOAD_16dp32b16xES15_NS16_INS17_ILi1ELi4ELi3EEES1A_NSX_INS5_IJS1B_NSA_ILi32EEEEEENS5_IJS22_SC_EEEEEEENS4_39AutoVectorizingCopyWithAssumedAlignmentILi128EEENS4_14SM90_TMA_STOREES26_S28_S28_EEEvvEEEEvNT_6ParamsE --------------------------
	.section	.nv.info._ZN7cutlass13device_kernelINS_4gemm6kernel13GemmUniversalIN4cute5tupleIJiiiiEEENS1_10collective13CollectiveMmaINS1_35MainloopSm100TmaUmmaWarpSpecializedILi7ELi2ELi4ENS5_IJNS4_1CILi2EEENSA_ILi1EEESC_EEEEENS5_IJNSA_ILi64EEENSA_ILi160EEENSA_ILi128EEEEEENS_12float_e4m3_tENS5_IJlSC_lEEESJ_SK_NS4_8TiledMMAINS4_8MMA_AtomIJNS4_10MMA_TraitsINS4_19SM100_MMA_F8F6F4_SSEJSJ_SJ_fSF_SG_NS4_17integral_constantINS4_4UMMA5MajorELSR_0EEESS_NSP_INSQ_7ScaleInELST_0EEESU_EEEEEENS4_6LayoutINS5_IJSC_SC_SC_EEENS5_IJNSA_ILi0EEESZ_SZ_EEEEENS5_IJNS4_10UnderscoreES12_S12_EEEEENS4_13SM90_TMA_LOADENS4_14ComposedLayoutINS4_7SwizzleILi3ELi4ELi3EEENS4_18smem_ptr_flag_bitsILi8EEENSX_INS5_IJNSA_ILi8EEESH_EEENS5_IJSH_SC_EEEEEEEvNS4_8identityENS4_23SM90_TMA_LOAD_MULTICASTES1F_vS1G_EENS_8epilogue10collective18CollectiveEpilogueINS1J_23Sm100TmaWarpSpecializedILi1ELi1ELi80ELb0ELb0EEEJSI_NS5_IJNSX_ISF_SC_EENSX_ISG_SC_EEEEESJ_SK_SJ_SK_NS1J_6fusion15FusionCallbacksIS1N_NS1R_17LinearCombinationISJ_fSJ_fLNS_15FloatRoundStyleE2EEESI_S1Q_JEEENS4_5SM1004TMEM4LOAD26SM100_TMEM_LOAD_16dp32b16xES15_NS16_INS17_ILi1ELi4ELi3EEES1A_NSX_INS5_IJS1B_NSA_ILi32EEEEEENS5_IJS22_SC_EEEEEEENS4_39AutoVectorizingCopyWithAssumedAlignmentILi128EEENS4_14SM90_TMA_STOREES26_S28_S28_EEEvvEEEEvNT_6ParamsE,"",@"SHT_CUDA_INFO"
	.sectionflags	@""
	.align	4


	//----- nvinfo : EIATTR_CUDA_API_VERSION
	.align		4
        /*0000*/ 	.byte	0x04, 0x37
        /*0002*/ 	.short	(.L_31 - .L_30)
.L_30:
        /*0004*/ 	.word	0x00000082


	//----- nvinfo : EIATTR_KPARAM_INFO
	.align		4
.L_31:
        /*0008*/ 	.byte	0x04, 0x17
        /*000a*/ 	.short	(.L_33 - .L_32)
.L_32:
        /*000c*/ 	.word	0x00000000
        /*0010*/ 	.short	0x0000
        /*0012*/ 	.short	0x0000
        /*0014*/ 	.byte	0x00, 0xf0, 0x01, 0x20


	//----- nvinfo : EIATTR_AT_ENTRY_FRAGMENTS
	.align		4
.L_33:
        /*0018*/ 	.byte	0x04, 0x4f
        /*001a*/ 	.short	(.L_35 - .L_34)


	//   ....[0]....
.L_34:
        /*001c*/ 	.word	0x00000006


	//----- nvinfo : EIATTR_RESERVED_SMEM_USED
	.align		4
.L_35:
        /*0020*/ 	.byte	0x01, 0x41
	.zero		2


	//----- nvinfo : EIATTR_SPARSE_MMA_MASK
	.align		4
        /*0024*/ 	.byte	0x03, 0x50
        /*0026*/ 	.short	0x0000


	//----- nvinfo : EIATTR_TCGEN05_1CTA_USED
	.align		4
        /*0028*/ 	.byte	0x01, 0x51
	.zero		2


	//----- nvinfo : EIATTR_MAXREG_COUNT
	.align		4
        /*002c*/ 	.byte	0x03, 0x1b
        /*002e*/ 	.short	0x00ff


	//----- nvinfo : EIATTR_NUM_BARRIERS
	.align		4
        /*0030*/ 	.byte	0x02, 0x4c
        /*0032*/ 	.byte	0x07
	.zero		1


	//----- nvinfo : EIATTR_EXTERNS
	.align		4
        /*0034*/ 	.byte	0x04, 0x0f
        /*0036*/ 	.short	(.L_37 - .L_36)


	//   ....[0]....
	.align		4
.L_36:
        /*0038*/ 	.word	index@(__assertfail)


	//----- nvinfo : EIATTR_MERCURY_ISA_VERSION
	.align		4
.L_37:
        /*003c*/ 	.byte	0x03, 0x5f
        /*003e*/ 	.short	0x0101


	//----- nvinfo : EIATTR_INT_WARP_WIDE_INSTR_OFFSETS
	.align		4
        /*0040*/ 	.byte	0x04, 0x31
        /*0042*/ 	.short	(.L_39 - .L_38)


	//   ....[0]....
.L_38:
        /*0044*/ 	.word	0x00003dd0


	//   ....[1]....
        /*0048*/ 	.word	0x00003df0


	//   ....[2]....
        /*004c*/ 	.word	0x00003e20


	//   ....[3]....
        /*0050*/ 	.word	0x00004a00


	//   ....[4]....
        /*0054*/ 	.word	0x00004a10


	//   ....[5]....
        /*0058*/ 	.word	0x00004c00


	//   ....[6]....
        /*005c*/ 	.word	0x00004c20


	//   ....[7]....
        /*0060*/ 	.word	0x00004c80


	//   ....[8]....
        /*0064*/ 	.word	0x00004ca0


	//----- nvinfo : EIATTR_COOP_GROUP_MASK_REGIDS
	.align		4
.L_39:
        /*0068*/ 	.byte	0x04, 0x29
        /*006a*/ 	.short	(.L_41 - .L_40)


	//   ....[0]....
.L_40:
        /*006c*/ 	.word	0xffffffff


	//   ....[1]....
        /*0070*/ 	.word	0xffffffff


	//   ....[2]....
        /*0074*/ 	.word	0xffffffff


	//   ....[3]....
        /*0078*/ 	.word	0xffffffff


	//   ....[4]....
        /*007c*/ 	.word	0xffffffff


	//   ....[5]....
        /*0080*/ 	.word	0xffffffff


	//   ....[6]....
        /*0084*/ 	.word	0xffffffff


	//   ....[7]....
        /*0088*/ 	.word	0xffffffff


	//   ....[8]....
        /*008c*/ 	.word	0xffffffff


	//   ....[9]....
        /*0090*/ 	.word	0xffffffff


	//   ....[10]....
        /*0094*/ 	.word	0xffffffff


	//   ....[11]....
        /*0098*/ 	.word	0xffffffff


	//   ....[12]....
        /*009c*/ 	.word	0xffffffff


	//   ....[13]....
        /*00a0*/ 	.word	0xffffffff


	//----- nvinfo : EIATTR_COOP_GROUP_INSTR_OFFSETS
	.align		4
.L_41:
        /*00a4*/ 	.byte	0x04, 0x28
        /*00a6*/ 	.short	(.L_43 - .L_42)


	//   ....[0]....
.L_42:
        /*00a8*/ 	.word	0x00000080


	//   ....[1]....
        /*00ac*/ 	.word	0x000004e0


	//   ....[2]....
        /*00b0*/ 	.word	0x000006e0


	//   ....[3]....
        /*00b4*/ 	.word	0x00000820


	//   ....[4]....
        /*00b8*/ 	.word	0x00000920


	//   ....[5]....
        /*00bc*/ 	.word	0x00000a90


	//   ....[6]....
        /*00c0*/ 	.word	0x00000c30


	//   ....[7]....
        /*00c4*/ 	.word	0x00000de0


	//   ....[8]....
        /*00c8*/ 	.word	0x00001f80


	//   ....[9]....
        /*00cc*/ 	.word	0x00002fd0


	//   ....[10]....
        /*00d0*/ 	.word	0x000031e0


	//   ....[11]....
        /*00d4*/ 	.word	0x00003210


	//   ....[12]....
        /*00d8*/ 	.word	0x00003cb0


	//   ....[13]....
        /*00dc*/ 	.word	0x00003ee0


	//----- nvinfo : EIATTR_VRC_CTA_INIT_COUNT
	.align		4
.L_43:
        /*00e0*/ 	.byte	0x02, 0x4a
        /*00e2*/ 	.byte	0x80
	.zero		1


	//----- nvinfo : EIATTR_SYSCALL_OFFSETS
	.align		4
        /*00e4*/ 	.byte	0x04, 0x46
        /*00e6*/ 	.short	(.L_45 - .L_44)


	//   ....[0]....
.L_44:
        /*00e8*/ 	.word	0x00005730


	//   ....[1]....
        /*00ec*/ 	.word	0x00005870


	//   ....[2]....
        /*00f0*/ 	.word	0x000060d0


	//   ....[3]....
        /*00f4*/ 	.word	0x00006250


	//   ....[4]....
        /*00f8*/ 	.word	0x000063d0


	//   ....[5]....
        /*00fc*/ 	.word	0x00006550


	//   ....[6]....
        /*0100*/ 	.word	0x000066d0


	//----- nvinfo : EIATTR_MBARRIER_INSTR_OFFSETS
	.align		4
.L_45:
        /*0104*/ 	.byte	0x04, 0x39
        /*0106*/ 	.short	(.L_47 - .L_46)


	//   ....[0]....
.L_46:
        /*0108*/ 	.word	0x000005f0
        /*010c*/ 	.word	0x000000ff
        /*0110*/ 	.word	0x00000000
        /*0114*/ 	.short	0x0100
        /*0116*/ 	.byte	0x04
	.zero		1


	//   ....[1]....
        /*0118*/ 	.word	0x00000600
        /*011c*/ 	.word	0x000000ff
        /*0120*/ 	.word	0x00000038
        /*0124*/ 	.short	0x0100
        /*0126*/ 	.byte	0x04
	.zero		1


	//   ....[2]....
        /*0128*/ 	.word	0x00000610
        /*012c*/ 	.word	0x000000ff
        /*0130*/ 	.word	0x00000008
        /*0134*/ 	.short	0x0100
        /*0136*/ 	.byte	0x04
	.zero		1


	//   ....[3]....
        /*0138*/ 	.word	0x00000620
        /*013c*/ 	.word	0x000000ff
        /*0140*/ 	.word	0x00000040
        /*0144*/ 	.short	0x0100
        /*0146*/ 	.byte	0x04
	.zero		1


	//   ....[4]....
        /*0148*/ 	.word	0x00000630
        /*014c*/ 	.word	0x000000ff
        /*0150*/ 	.word	0x00000010
        /*0154*/ 	.short	0x0100
        /*0156*/ 	.byte	0x04
	.zero		1


	//   ....[5]....
        /*0158*/ 	.word	0x00000640
        /*015c*/ 	.word	0x000000ff
        /*0160*/ 	.word	0x00000048
        /*0164*/ 	.short	0x0100
        /*0166*/ 	.byte	0x04
	.zero		1


	//   ....[6]....
        /*0168*/ 	.word	0x00000650
        /*016c*/ 	.word	0x000000ff
        /*0170*/ 	.word	0x00000018
        /*0174*/ 	.short	0x0100
        /*0176*/ 	.byte	0x04
	.zero		1


	//   ....[7]....
        /*0178*/ 	.word	0x00000660
        /*017c*/ 	.word	0x000000ff
        /*0180*/ 	.word	0x00000050
        /*0184*/ 	.short	0x0100
        /*0186*/ 	.byte	0x04
	.zero		1


	//   ....[8]....
        /*0188*/ 	.word	0x00000670
        /*018c*/ 	.word	0x000000ff
        /*0190*/ 	.word	0x00000020
        /*0194*/ 	.short	0x0100
        /*0196*/ 	.byte	0x04
	.zero		1


	//   ....[9]....
        /*0198*/ 	.word	0x00000680
        /*019c*/ 	.word	0x000000ff
        /*01a0*/ 	.word	0x00000058
        /*01a4*/ 	.short	0x0100
        /*01a6*/ 	.byte	0x04
	.zero		1


	//   ....[10]....
        /*01a8*/ 	.word	0x00000690
        /*01ac*/ 	.word	0x000000ff
        /*01b0*/ 	.word	0x00000028
        /*01b4*/ 	.short	0x0100
        /*01b6*/ 	.byte	0x04
	.zero		1


	//   ....[11]....
        /*01b8*/ 	.word	0x000006a0
        /*01bc*/ 	.word	0x000000ff
        /*01c0*/ 	.word	0x00000060
        /*01c4*/ 	.short	0x0100
        /*01c6*/ 	.byte	0x04
	.zero		1


	//   ....[12]....
        /*01c8*/ 	.word	0x000006b0
        /*01cc*/ 	.word	0x000000ff
        /*01d0*/ 	.word	0x00000030
        /*01d4*/ 	.short	0x0100
        /*01d6*/ 	.byte	0x04
	.zero		1


	//   ....[13]....
        /*01d8*/ 	.word	0x000006c0
        /*01dc*/ 	.word	0x000000ff
        /*01e0*/ 	.word	0x00000068
        /*01e4*/ 	.short	0x0100
        /*01e6*/ 	.byte	0x04
	.zero		1


	//   ....[14]....
        /*01e8*/ 	.word	0x000007f0
        /*01ec*/ 	.word	0x000000ff
        /*01f0*/ 	.word	0x00000070
        /*01f4*/ 	.short	0x0100
        /*01f6*/ 	.byte	0x04
	.zero		1


	//   ....[15]....
        /*01f8*/ 	.word	0x00000800
        /*01fc*/ 	.word	0x000000ff
        /*0200*/ 	.word	0x00000078
        /*0204*/ 	.short	0x0100
        /*0206*/ 	.byte	0x04
	.zero		1


	//   ....[16]....
        /*0208*/ 	.word	0x000008f0
        /*020c*/ 	.word	0x000000ff
        /*0210*/ 	.word	0x00000080
        /*0214*/ 	.short	0x0100
        /*0216*/ 	.byte	0x06
	.zero		1


	//   ....[17]....
        /*0218*/ 	.word	0x00000900
        /*021c*/ 	.word	0x000000ff
        /*0220*/ 	.word	0x00000088
        /*0224*/ 	.short	0x0100
        /*0226*/ 	.byte	0x06
	.zero		1


	//   ....[18]....
        /*0228*/ 	.word	0x00000a40
        /*022c*/ 	.word	0x000000ff
        /*0230*/ 	.word	0x00000090
        /*0234*/ 	.short	0x0100
        /*0236*/ 	.byte	0x06
	.zero		1


	//   ....[19]....
        /*0238*/ 	.word	0x00000a50
        /*023c*/ 	.word	0x000000ff
        /*0240*/ 	.word	0x000000a0
        /*0244*/ 	.short	0x0100
        /*0246*/ 	.byte	0x06
	.zero		1


	//   ....[20]....
        /*0248*/ 	.word	0x00000a60
        /*024c*/ 	.word	0x000000ff
        /*0250*/ 	.word	0x00000098
        /*0254*/ 	.short	0x0100
        /*0256*/ 	.byte	0x06
	.zero		1


	//   ....[21]....
        /*0258*/ 	.word	0x00000a70
        /*025c*/ 	.word	0x000000ff
        /*0260*/ 	.word	0x000000a8
        /*0264*/ 	.short	0x0100
        /*0266*/ 	.byte	0x06
	.zero		1


	//   ....[22]....
        /*0268*/ 	.word	0x00000ba0
        /*026c*/ 	.word	0x000000ff
        /*0270*/ 	.word	0x000000b0
        /*0274*/ 	.short	0x0100
        /*0276*/ 	.byte	0x04
	.zero		1


	//   ....[23]....
        /*0278*/ 	.word	0x00000bb0
        /*027c*/ 	.word	0x000000ff
        /*0280*/ 	.word	0x000000d0
        /*0284*/ 	.short	0x0100
        /*0286*/ 	.byte	0x04
	.zero		1


	//   ....[24]....
        /*0288*/ 	.word	0x00000bc0
        /*028c*/ 	.word	0x000000ff
        /*0290*/ 	.word	0x000000b8
        /*0294*/ 	.short	0x0100
        /*0296*/ 	.byte	0x04
	.zero		1


	//   ....[25]....
        /*0298*/ 	.word	0x00000bd0
        /*029c*/ 	.word	0x000000ff
        /*02a0*/ 	.word	0x000000d8
        /*02a4*/ 	.short	0x0100
        /*02a6*/ 	.byte	0x04
	.zero		1


	//   ....[26]....
        /*02a8*/ 	.word	0x00000be0
        /*02ac*/ 	.word	0x000000ff
        /*02b0*/ 	.word	0x000000c0
        /*02b4*/ 	.short	0x0100
        /*02b6*/ 	.byte	0x04
	.zero		1


	//   ....[27]....
        /*02b8*/ 	.word	0x00000bf0
        /*02bc*/ 	.word	0x000000ff
        /*02c0*/ 	.word	0x000000e0
        /*02c4*/ 	.short	0x0100
        /*02c6*/ 	.byte	0x04
	.zero		1


	//   ....[28]....
        /*02c8*/ 	.word	0x00000c00
        /*02cc*/ 	.word	0x000000ff
        /*02d0*/ 	.word	0x000000c8
        /*02d4*/ 	.short	0x0100
        /*02d6*/ 	.byte	0x04
	.zero		1


	//   ....[29]....
        /*02d8*/ 	.word	0x00000c10
        /*02dc*/ 	.word	0x000000ff
        /*02e0*/ 	.word	0x000000e8
        /*02e4*/ 	.short	0x0100
        /*02e6*/ 	.byte	0x04
	.zero		1


	//   ....[30]....
        /*02e8*/ 	.word	0x00000d00
        /*02ec*/ 	.word	0x000000ff
        /*02f0*/ 	.word	0x000000f0
        /*02f4*/ 	.short	0x0100
        /*02f6*/ 	.byte	0x04
	.zero		1


	//   ....[31]....
        /*02f8*/ 	.word	0x00000d10
        /*02fc*/ 	.word	0x000000ff
        /*0300*/ 	.word	0x00000100
        /*0304*/ 	.short	0x0100
        /*0306*/ 	.byte	0x04
	.zero		1


	//   ....[32]....
        /*0308*/ 	.word	0x00000d20
        /*030c*/ 	.word	0x000000ff
        /*0310*/ 	.word	0x000000f8
        /*0314*/ 	.short	0x0100
        /*0316*/ 	.byte	0x04
	.zero		1


	//   ....[33]....
        /*0318*/ 	.word	0x00000d30
        /*031c*/ 	.word	0x000000ff
        /*0320*/ 	.word	0x00000108
        /*0324*/ 	.short	0x0100
        /*0326*/ 	.byte	0x04
	.zero		1


	//   ....[34]....
        /*0328*/ 	.word	0x00001830
        /*032c*/ 	.word	0x00000000
        /*0330*/ 	.word	0x00000100
        /*0334*/ 	.short	0x010a
        /*0336*/ 	.byte	0xff
	.zero		1


	//   ....[35]....
        /*0338*/ 	.word	0x00001850
        /*033c*/ 	.word	0x00000000
        /*0340*/ 	.word	0x000000f0
        /*0344*/ 	.short	0x0101
        /*0346*/ 	.byte	0xff
	.zero		1


	//   ....[36]....
        /*0348*/ 	.word	0x00001910
        /*034c*/ 	.word	0x000000ff
        /*0350*/ 	.word	0x00000038
        /*0354*/ 	.short	0x010a
        /*0356*/ 	.byte	0x07
	.zero		1


	//   ....[37]....
        /*0358*/ 	.word	0x00001990
        /*035c*/ 	.word	0x000000ff
        /*0360*/ 	.word	0x00000038
        /*0364*/ 	.short	0x010a
        /*0366*/ 	.byte	0x21
	.zero		1


	//   ....[38]....
        /*0368*/ 	.word	0x00001b20
        /*036c*/ 	.word	0x000000ff
        /*0370*/ 	.word	0x00000038
        /*0374*/ 	.short	0x010a
        /*0376*/ 	.byte	0x08
	.zero		1


	//   ....[39]....
        /*0378*/ 	.word	0x00001c40
        /*037c*/ 	.word	0x000000ff
        /*0380*/ 	.word	0x00000088
        /*0384*/ 	.short	0x0101
        /*0386*/ 	.byte	0x06
	.zero		1


	//   ....[40]....
        /*0388*/ 	.word	0x00001c60
        /*038c*/ 	.word	0x000000ff
        /*0390*/ 	.word	0x00000038
        /*0394*/ 	.short	0x010a
        /*0396*/ 	.byte	0x07
	.zero		1


	//   ....[41]....
        /*0398*/ 	.word	0x00001ce0
        /*039c*/ 	.word	0x000000ff
        /*03a0*/ 	.word	0x00000038
        /*03a4*/ 	.short	0x010a
        /*03a6*/ 	.byte	0x09
	.zero		1


	//   ....[42]....
        /*03a8*/ 	.word	0x00001e70
        /*03ac*/ 	.word	0x000000ff
        /*03b0*/ 	.word	0x00000038
        /*03b4*/ 	.short	0x010a
        /*03b6*/ 	.byte	0x08
	.zero		1


	//   ....[43]....
        /*03b8*/ 	.word	0x00001fb0
        /*03bc*/ 	.word	0x00000003
        /*03c0*/ 	.word	0x00000090
        /*03c4*/ 	.short	0x010a
        /*03c6*/ 	.byte	0xff
	.zero		1


	//   ....[44]....
        /*03c8*/ 	.word	0x00002100
        /*03cc*/ 	.word	0x00000000
        /*03d0*/ 	.word	0x00000000
        /*03d4*/ 	.short	0x0101
        /*03d6*/ 	.byte	0xff
	.zero		1


	//   ....[45]....
        /*03d8*/ 	.word	0x000026a0
        /*03dc*/ 	.word	0x000000ff
        /*03e0*/ 	.word	0x00000000
        /*03e4*/ 	.short	0x010a
        /*03e6*/ 	.byte	0x04
	.zero		1


	//   ....[46]....
        /*03e8*/ 	.word	0x00002730
        /*03ec*/ 	.word	0x000000ff
        /*03f0*/ 	.word	0x00000000
        /*03f4*/ 	.short	0x010a
        /*03f6*/ 	.byte	0x05
	.zero		1


	//   ....[47]....
        /*03f8*/ 	.word	0x000027c0
        /*03fc*/ 	.word	0x000000ff
        /*0400*/ 	.word	0x00000000
        /*0404*/ 	.short	0x010a
        /*0406*/ 	.byte	0x05
	.zero		1


	//   ....[48]....
        /*0408*/ 	.word	0x00002850
        /*040c*/ 	.word	0x000000ff
        /*0410*/ 	.word	0x00000000
        /*0414*/ 	.short	0x010a
        /*0416*/ 	.byte	0x05
	.zero		1


	//   ....[49]....
        /*0418*/ 	.word	0x000028e0
        /*041c*/ 	.word	0x000000ff
        /*0420*/ 	.word	0x00000000
        /*0424*/ 	.short	0x010a
        /*0426*/ 	.byte	0x05
	.zero		1


	//   ....[50]....
        /*0428*/ 	.word	0x00002970
        /*042c*/ 	.word	0x000000ff
        /*0430*/ 	.word	0x00000000
        /*0434*/ 	.short	0x010a
        /*0436*/ 	.byte	0x05
	.zero		1


	//   ....[51]....
        /*0438*/ 	.word	0x00002a10
        /*043c*/ 	.word	0x00000000
        /*0440*/ 	.word	0x00000000
        /*0444*/ 	.short	0x010a
        /*0446*/ 	.byte	0xff
	.zero		1


	//   ....[52]....
        /*0448*/ 	.word	0x00002b30
        /*044c*/ 	.word	0x00000002
        /*0450*/ 	.word	0x000000f0
        /*0454*/ 	.short	0x010a
        /*0456*/ 	.byte	0xff
	.zero		1


	//   ....[53]....
        /*0458*/ 	.word	0x00002b90
        /*045c*/ 	.word	0x00000004
        /*0460*/ 	.word	0x00000000
        /*0464*/ 	.short	0x0101
        /*0466*/ 	.byte	0xff
	.zero		1


	//   ....[54]....
        /*0468*/ 	.word	0x00002bb0
        /*046c*/ 	.word	0x000000ff
        /*0470*/ 	.word	0x000000a0
        /*0474*/ 	.short	0x010a
        /*0476*/ 	.byte	0x04
	.zero		1


	//   ....[55]....
        /*0478*/ 	.word	0x00002cd0
        /*047c*/ 	.word	0x00000002
        /*0480*/ 	.word	0x00000090
        /*0484*/ 	.short	0x010a
        /*0486*/ 	.byte	0xff
	.zero		1


	//   ....[56]....
        /*0488*/ 	.word	0x00002de0
        /*048c*/ 	.word	0x00000002
        /*0490*/ 	.word	0x00000000
        /*0494*/ 	.short	0x0101
        /*0496*/ 	.byte	0xff
	.zero		1


	//   ....[57]....
        /*0498*/ 	.word	0x00002e70
        /*049c*/ 	.word	0x000000ff
        /*04a0*/ 	.word	0x000000a0
        /*04a4*/ 	.short	0x0106
        /*04a6*/ 	.byte	0x04
	.zero		1


	//   ....[58]....
        /*04a8*/ 	.word	0x00002e90
        /*04ac*/ 	.word	0x000000ff
        /*04b0*/ 	.word	0x000000a0
        /*04b4*/ 	.short	0x010a
        /*04b6*/ 	.byte	0x04
	.zero		1


	//   ....[59]....
        /*04b8*/ 	.word	0x00002f20
        /*04bc*/ 	.word	0x000000ff
        /*04c0*/ 	.word	0x000000a0
        /*04c4*/ 	.short	0x0106
        /*04c6*/ 	.byte	0x07
	.zero		1


	//   ....[60]....
        /*04c8*/ 	.word	0x00002f60
        /*04cc*/ 	.word	0x00000000
        /*04d0*/ 	.word	0x000000a0
        /*04d4*/ 	.short	0x010a
        /*04d6*/ 	.byte	0xff
	.zero		1


	//   ....[61]....
        /*04d8*/ 	.word	0x000034b0
        /*04dc*/ 	.word	0x00000000
        /*04e0*/ 	.word	0x00000090
        /*04e4*/ 	.short	0x010a
        /*04e6*/ 	.byte	0xff
	.zero		1


	//   ....[62]....
        /*04e8*/ 	.word	0x000035b0
        /*04ec*/ 	.word	0x00000003
        /*04f0*/ 	.word	0x00000000
        /*04f4*/ 	.short	0x0101
        /*04f6*/ 	.byte	0xff
	.zero		1


	//   ....[63]....
        /*04f8*/ 	.word	0x000035c0
        /*04fc*/ 	.word	0x000000ff
        /*0500*/ 	.word	0x00000000
        /*0504*/ 	.short	0x010a
        /*0506*/ 	.byte	0x05
	.zero		1


	//   ....[64]....
        /*0508*/ 	.word	0x00003640
        /*050c*/ 	.word	0x000000ff
        /*0510*/ 	.word	0x000000d0
        /*0514*/ 	.short	0x010a
        /*0516*/ 	.byte	0x1f
	.zero		1


	//   ....[65]....
        /*0518*/ 	.word	0x00003710
        /*051c*/ 	.word	0x000000ff
        /*0520*/ 	.word	0x00000000
        /*0524*/ 	.short	0x010a
        /*0526*/ 	.byte	0x07
	.zero		1


	//   ....[66]....
        /*0528*/ 	.word	0x00003850
        /*052c*/ 	.word	0x000000ff
        /*0530*/ 	.word	0x00000000
        /*0534*/ 	.short	0x010a
        /*0536*/ 	.byte	0x06
	.zero		1


	//   ....[67]....
        /*0538*/ 	.word	0x00003ae0
        /*053c*/ 	.word	0x000000ff
        /*0540*/ 	.word	0x00000000
        /*0544*/ 	.short	0x010a
        /*0546*/ 	.byte	0x04
	.zero		1


	//   ....[68]....
        /*0548*/ 	.word	0x00003b70
        /*054c*/ 	.word	0x000000ff
        /*0550*/ 	.word	0x00000000
        /*0554*/ 	.short	0x010a
        /*0556*/ 	.byte	0x05
	.zero		1


	//   ....[69]....
        /*0558*/ 	.word	0x00003c00
        /*055c*/ 	.word	0x000000ff
        /*0560*/ 	.word	0x00000000
        /*0564*/ 	.short	0x010a
        /*0566*/ 	.byte	0x05
	.zero		1


	//   ....[70]....
        /*0568*/ 	.word	0x00003c90
        /*056c*/ 	.word	0x000000ff
        /*0570*/ 	.word	0x00000000
        /*0574*/ 	.short	0x010a
        /*0576*/ 	.byte	0x04
	.zero		1


	//   ....[71]....
        /*0578*/ 	.word	0x00004180
        /*057c*/ 	.word	0x00000003
        /*0580*/ 	.word	0x00000090
        /*0584*/ 	.short	0x010a
        /*0586*/ 	.byte	0xff
	.zero		1


	//   ....[72]....
        /*0588*/ 	.word	0x000042f0
        /*058c*/ 	.word	0x00000000
        /*0590*/ 	.word	0x00000000
        /*0594*/ 	.short	0x0101
        /*0596*/ 	.byte	0xff
	.zero		1


	//   ....[73]....
        /*0598*/ 	.word	0x000047b0
        /*059c*/ 	.word	0x000000ff
        /*05a0*/ 	.word	0x00000088
        /*05a4*/ 	.short	0x010a
        /*05a6*/ 	.byte	0x15
	.zero		1


	//   ....[74]....
        /*05a8*/ 	.word	0x00004940
        /*05ac*/ 	.word	0x000000ff
        /*05b0*/ 	.word	0x00000078
        /*05b4*/ 	.short	0x010a
        /*05b6*/ 	.byte	0x15
	.zero		1


	//   ....[75]....
        /*05b8*/ 	.word	0x00004cc0
        /*05bc*/ 	.word	0x000000ff
        /*05c0*/ 	.word	0x00000070
        /*05c4*/ 	.short	0x010b
        /*05c6*/ 	.byte	0x15
	.zero		1


	//   ....[76]....
        /*05c8*/ 	.word	0x00004cd0
        /*05cc*/ 	.word	0x000000ff
        /*05d0*/ 	.word	0x00000000
        /*05d4*/ 	.short	0x0101
        /*05d6*/ 	.byte	0x27
	.zero		1


	//   ....[77]....
        /*05d8*/ 	.word	0x00004d10
        /*05dc*/ 	.word	0x00000000
        /*05e0*/ 	.word	0x00000078
        /*05e4*/ 	.short	0x010a
        /*05e6*/ 	.byte	0xff
	.zero		1


	//   ....[78]....
        /*05e8*/ 	.word	0x00004ff0
        /*05ec*/ 	.word	0x00000008
        /*05f0*/ 	.word	0x00000090
        /*05f4*/ 	.short	0x010a
        /*05f6*/ 	.byte	0xff
	.zero		1


	//   ....[79]....
        /*05f8*/ 	.word	0x00005170
        /*05fc*/ 	.word	0x00000000
        /*0600*/ 	.word	0x00000000
        /*0604*/ 	.short	0x0101
        /*0606*/ 	.byte	0xff
	.zero		1


	//   ....[80]....
        /*0608*/ 	.word	0x00005c20
        /*060c*/ 	.word	0x000000ff
        /*0610*/ 	.word	0x00000070
        /*0614*/ 	.short	0x010a
        /*0616*/ 	.byte	0x2c
	.zero		1


	//   ....[81]....
        /*0618*/ 	.word	0x00005c30
        /*061c*/ 	.word	0x00000010
        /*0620*/ 	.word	0x000000b0
        /*0624*/ 	.short	0x010a
        /*0626*/ 	.byte	0xff
	.zero		1


	//   ....[82]....
        /*0628*/ 	.word	0x00005de0
        /*062c*/ 	.word	0x000000ff
        /*0630*/ 	.word	0x00000070
        /*0634*/ 	.short	0x010a
        /*0636*/ 	.byte	0x2c
	.zero		1


	//   ....[83]....
        /*0638*/ 	.word	0x00005ef0
        /*063c*/ 	.word	0x000000ff
        /*0640*/ 	.word	0x00000000
        /*0644*/ 	.short	0x0101
        /*0646*/ 	.byte	0x04
	.zero		1


	//   ....[84]....
        /*0648*/ 	.word	0x00005fb0
        /*064c*/ 	.word	0x00000010
        /*0650*/ 	.word	0x000000b0
        /*0654*/ 	.short	0x010a
        /*0656*/ 	.byte	0xff
	.zero		1


	//   ....[85]....
        /*0658*/ 	.word	0x000068d0
        /*065c*/ 	.word	0x000000ff
        /*0660*/ 	.word	0x00000000
        /*0664*/ 	.short	0x0101
        /*0666*/ 	.byte	0x04
	.zero		1


	//   ....[86]....
        /*0668*/ 	.word	0x00007f60
        /*066c*/ 	.word	0x00000000
        /*0670*/ 	.word	0x00000100
        /*0674*/ 	.short	0x010a
        /*0676*/ 	.byte	0xff
	.zero		1


	//   ....[87]....
        /*0678*/ 	.word	0x00007fc0
        /*067c*/ 	.word	0x00000000
        /*0680*/ 	.word	0x00000038
        /*0684*/ 	.short	0x010a
        /*0686*/ 	.byte	0xff
	.zero		1


	//   ....[88]....
        /*0688*/ 	.word	0x00008020
        /*068c*/ 	.word	0x00000000
        /*0690*/ 	.word	0x00000038
        /*0694*/ 	.short	0x010a
        /*0696*/ 	.byte	0xff
	.zero		1


	//   ....[89]....
        /*0698*/ 	.word	0x00008070
        /*069c*/ 	.word	0x00000003
        /*06a0*/ 	.word	0x00000090
        /*06a4*/ 	.short	0x010a
        /*06a6*/ 	.byte	0xff
	.zero		1


	//   ....[90]....
        /*06a8*/ 	.word	0x000080d0
        /*06ac*/ 	.word	0x00000000
        /*06b0*/ 	.word	0x00000000
        /*06b4*/ 	.short	0x010a
        /*06b6*/ 	.byte	0xff
	.zero		1


	//   ....[91]....
        /*06b8*/ 	.word	0x00008130
        /*06bc*/ 	.word	0x00000000
        /*06c0*/ 	.word	0x00000000
        /*06c4*/ 	.short	0x010a
        /*06c6*/ 	.byte	0xff
	.zero		1


	//   ....[92]....
        /*06c8*/ 	.word	0x00008190
        /*06cc*/ 	.word	0x00000000
        /*06d0*/ 	.word	0x00000000
        /*06d4*/ 	.short	0x010a
        /*06d6*/ 	.byte	0xff
	.zero		1


	//   ....[93]....
        /*06d8*/ 	.word	0x000081f0
        /*06dc*/ 	.word	0x00000000
        /*06e0*/ 	.word	0x00000000
        /*06e4*/ 	.short	0x010a
        /*06e6*/ 	.byte	0xff
	.zero		1


	//   ....[94]....
        /*06e8*/ 	.word	0x00008250
        /*06ec*/ 	.word	0x00000000
        /*06f0*/ 	.word	0x00000000
        /*06f4*/ 	.short	0x010a
        /*06f6*/ 	.byte	0xff
	.zero		1


	//   ....[95]....
        /*06f8*/ 	.word	0x000082b0
        /*06fc*/ 	.word	0x00000000
        /*0700*/ 	.word	0x00000000
        /*0704*/ 	.short	0x010a
        /*0706*/ 	.byte	0xff
	.zero		1


	//   ....[96]....
        /*0708*/ 	.word	0x00008300
        /*070c*/ 	.word	0x00000002
        /*0710*/ 	.word	0x000000f0
        /*0714*/ 	.short	0x010a
        /*0716*/ 	.byte	0xff
	.zero		1


	//   ....[97]....
        /*0718*/ 	.word	0x00008360
        /*071c*/ 	.word	0x00000002
        /*0720*/ 	.word	0x000000a0
        /*0724*/ 	.short	0x010a
        /*0726*/ 	.byte	0xff
	.zero		1


	//   ....[98]....
        /*0728*/ 	.word	0x000083b0
        /*072c*/ 	.word	0x00000002
        /*0730*/ 	.word	0x00000090
        /*0734*/ 	.short	0x010a
        /*0736*/ 	.byte	0xff
	.zero		1


	//   ....[99]....
        /*0738*/ 	.word	0x00008410
        /*073c*/ 	.word	0x00000000
        /*0740*/ 	.word	0x000000a0
        /*0744*/ 	.short	0x010a
        /*0746*/ 	.byte	0xff
	.zero		1


	//   ....[100]....
        /*0748*/ 	.word	0x00008460
        /*074c*/ 	.word	0x00000000
        /*0750*/ 	.word	0x00000090
        /*0754*/ 	.short	0x010a
        /*0756*/ 	.byte	0xff
	.zero		1


	//   ....[101]....
        /*0758*/ 	.word	0x000084c0
        /*075c*/ 	.word	0x00000003
        /*0760*/ 	.word	0x000000d0
        /*0764*/ 	.short	0x010a
        /*0766*/ 	.byte	0xff
	.zero		1


	//   ....[102]....
        /*0768*/ 	.word	0x00008520
        /*076c*/ 	.word	0x00000000
        /*0770*/ 	.word	0x00000000
        /*0774*/ 	.short	0x010a
        /*0776*/ 	.byte	0xff
	.zero		1


	//   ....[103]....
        /*0778*/ 	.word	0x00008580
        /*077c*/ 	.word	0x00000000
        /*0780*/ 	.word	0x00000000
        /*0784*/ 	.short	0x010a
        /*0786*/ 	.byte	0xff
	.zero		1


	//   ....[104]....
        /*0788*/ 	.word	0x000085e0
        /*078c*/ 	.word	0x00000000
        /*0790*/ 	.word	0x00000000
        /*0794*/ 	.short	0x010a
        /*0796*/ 	.byte	0xff
	.zero		1


	//   ....[105]....
        /*0798*/ 	.word	0x00008640
        /*079c*/ 	.word	0x00000000
        /*07a0*/ 	.word	0x00000000
        /*07a4*/ 	.short	0x010a
        /*07a6*/ 	.byte	0xff
	.zero		1


	//   ....[106]....
        /*07a8*/ 	.word	0x000086a0
        /*07ac*/ 	.word	0x00000000
        /*07b0*/ 	.word	0x00000000
        /*07b4*/ 	.short	0x010a
        /*07b6*/ 	.byte	0xff
	.zero		1


	//   ....[107]....
        /*07b8*/ 	.word	0x000086f0
        /*07bc*/ 	.word	0x00000003
        /*07c0*/ 	.word	0x00000090
        /*07c4*/ 	.short	0x010a
        /*07c6*/ 	.byte	0xff
	.zero		1


	//   ....[108]....
        /*07c8*/ 	.word	0x00008750
        /*07cc*/ 	.word	0x00000000
        /*07d0*/ 	.word	0x00000088
        /*07d4*/ 	.short	0x010a
        /*07d6*/ 	.byte	0xff
	.zero		1


	//   ....[109]....
        /*07d8*/ 	.word	0x000087b0
        /*07dc*/ 	.word	0x00000003
        /*07e0*/ 	.word	0x00000078
        /*07e4*/ 	.short	0x010a
        /*07e6*/ 	.byte	0xff
	.zero		1


	//   ....[110]....
        /*07e8*/ 	.word	0x00008800
        /*07ec*/ 	.word	0x00000008
        /*07f0*/ 	.word	0x00000090
        /*07f4*/ 	.short	0x010a
        /*07f6*/ 	.byte	0xff
	.zero		1


	//   ....[111]....
        /*07f8*/ 	.word	0x00008860
        /*07fc*/ 	.word	0x00000000
        /*0800*/ 	.word	0x00000070
        /*0804*/ 	.short	0x010a
        /*0806*/ 	.byte	0xff
	.zero		1


	//   ....[112]....
        /*0808*/ 	.word	0x000088b0
        /*080c*/ 	.word	0x00000010
        /*0810*/ 	.word	0x000000b0
        /*0814*/ 	.short	0x010a
        /*0816*/ 	.byte	0xff
	.zero		1


	//----- nvinfo : EIATTR_NUM_MBARRIERS
	.align		4
.L_47:
        /*0818*/ 	.byte	0x03, 0x38
        /*081a*/ 	.short	0x0022


	//----- nvinfo : EIATTR_EXIT_INSTR_OFFSETS
	.align		4
        /*081c*/ 	.byte	0x04, 0x1c
        /*081e*/ 	.short	(.L_49 - .L_48)


	//   ....[0]....
.L_48:
        /*0820*/ 	.word	0x00002a40


	//   ....[1]....
        /*0824*/ 	.word	0x00002f30


	//   ....[2]....
        /*0828*/ 	.word	0x00002f90


	//   ....[3]....
        /*082c*/ 	.word	0x00003ef0


	//   ....[4]....
        /*0830*/ 	.word	0x00004d40


	//   ....[5]....
        /*0834*/ 	.word	0x00004d80


	//   ....[6]....
        /*0838*/ 	.word	0x00007f50


	//----- nvinfo : EIATTR_MAX_THREADS
	.align		4
.L_49:
        /*083c*/ 	.byte	0x04, 0x05
        /*083e*/ 	.short	(.L_51 - .L_50)
.L_50:
        /*0840*/ 	.word	0x00000100
        /*0844*/ 	.word	0x00000001
        /*0848*/ 	.word	0x00000001


	//----- nvinfo : EIATTR_CRS_STACK_SIZE
	.align		4
.L_51:
        /*084c*/ 	.byte	0x04, 0x1e
        /*084e*/ 	.short	(.L_53 - .L_52)
.L_52:
        /*0850*/ 	.word	0x00000000


	//----- nvinfo : EIATTR_CBANK_PARAM_SIZE
	.align		4
.L_53:
        /*0854*/ 	.byte	0x03, 0x19
        /*0856*/ 	.short	0x0800


	//----- nvinfo : EIATTR_PARAM_CBANK
	.align		4
        /*0858*/ 	.byte	0x04, 0x0a
        /*085a*/ 	.short	(.L_55 - .L_54)
	.align		4
.L_54:
        /*085c*/ 	.word	index@(.nv.constant0._ZN7cutlass13device_kernelINS_4gemm6kernel13GemmUniversalIN4cute5tupleIJiiiiEEENS1_10collective13CollectiveMmaINS1_35MainloopSm100TmaUmmaWarpSpecializedILi7ELi2ELi4ENS5_IJNS4_1CILi2EEENSA_ILi1EEESC_EEEEENS5_IJNSA_ILi64EEENSA_ILi160EEENSA_ILi128EEEEEENS_12float_e4m3_tENS5_IJlSC_lEEESJ_SK_NS4_8TiledMMAINS4_8MMA_AtomIJNS4_10MMA_TraitsINS4_19SM100_MMA_F8F6F4_SSEJSJ_SJ_fSF_SG_NS4_17integral_constantINS4_4UMMA5MajorELSR_0EEESS_NSP_INSQ_7ScaleInELST_0EEESU_EEEEEENS4_6LayoutINS5_IJSC_SC_SC_EEENS5_IJNSA_ILi0EEESZ_SZ_EEEEENS5_IJNS4_10UnderscoreES12_S12_EEEEENS4_13SM90_TMA_LOADENS4_14ComposedLayoutINS4_7SwizzleILi3ELi4ELi3EEENS4_18smem_ptr_flag_bitsILi8EEENSX_INS5_IJNSA_ILi8EEESH_EEENS5_IJSH_SC_EEEEEEEvNS4_8identityENS4_23SM90_TMA_LOAD_MULTICASTES1F_vS1G_EENS_8epilogue10collective18CollectiveEpilogueINS1J_23Sm100TmaWarpSpecializedILi1ELi1ELi80ELb0ELb0EEEJSI_NS5_IJNSX_ISF_SC_EENSX_ISG_SC_EEEEESJ_SK_SJ_SK_NS1J_6fusion15FusionCallbacksIS1N_NS1R_17LinearCombinationISJ_fSJ_fLNS_15FloatRoundStyleE2EEESI_S1Q_JEEENS4_5SM1004TMEM4LOAD26SM100_TMEM_LOAD_16dp32b16xES15_NS16_INS17_ILi1ELi4ELi3EEES1A_NSX_INS5_IJS1B_NSA_ILi32EEEEEENS5_IJS22_SC_EEEEEEENS4_39AutoVectorizingCopyWithAssumedAlignmentILi128EEENS4_14SM90_TMA_STOREES26_S28_S28_EEEvvEEEEvNT_6ParamsE)
        /*0860*/ 	.short	0x0380
        /*0862*/ 	.short	0x0800


	//----- nvinfo : EIATTR_SW_WAR
	.align		4
.L_55:
        /*0864*/ 	.byte	0x04, 0x36
        /*0866*/ 	.short	(.L_57 - .L_56)
.L_56:
        /*0868*/ 	.word	0x00000008
.L_57:


//--------------------- .nv.callgraph             --------------------------
	.section	.nv.callgraph,"",@"SHT_CUDA_CALLGRAPH"
	.align	4
	.sectionentsize	8
	.align		4
        /*0000*/ 	.word	0x00000000
	.align		4
        /*0004*/ 	.word	0xffffffff
	.align		4
        /*0008*/ 	.word	index@(_ZN7cutlass13device_kernelINS_4gemm6kernel13GemmUniversalIN4cute5tupleIJiiiiEEENS1_10collective13CollectiveMmaINS1_35MainloopSm100TmaUmmaWarpSpecializedILi7ELi2ELi4ENS5_IJNS4_1CILi2EEENSA_ILi1EEESC_EEEEENS5_IJNSA_ILi64EEENSA_ILi160EEENSA_ILi128EEEEEENS_12float_e4m3_tENS5_IJlSC_lEEESJ_SK_NS4_8TiledMMAINS4_8MMA_AtomIJNS4_10MMA_TraitsINS4_19SM100_MMA_F8F6F4_SSEJSJ_SJ_fSF_SG_NS4_17integral_constantINS4_4UMMA5MajorELSR_0EEESS_NSP_INSQ_7ScaleInELST_0EEESU_EEEEEENS4_6LayoutINS5_IJSC_SC_SC_EEENS5_IJNSA_ILi0EEESZ_SZ_EEEEENS5_IJNS4_10UnderscoreES12_S12_EEEEENS4_13SM90_TMA_LOADENS4_14ComposedLayoutINS4_7SwizzleILi3ELi4ELi3EEENS4_18smem_ptr_flag_bitsILi8EEENSX_INS5_IJNSA_ILi8EEESH_EEENS5_IJSH_SC_EEEEEEEvNS4_8identityENS4_23SM90_TMA_LOAD_MULTICASTES1F_vS1G_EENS_8epilogue10collective18CollectiveEpilogueINS1J_23Sm100TmaWarpSpecializedILi1ELi1ELi80ELb0ELb0EEEJSI_NS5_IJNSX_ISF_SC_EENSX_ISG_SC_EEEEESJ_SK_SJ_SK_NS1J_6fusion15FusionCallbacksIS1N_NS1R_17LinearCombinationISJ_fSJ_fLNS_15FloatRoundStyleE2EEESI_S1Q_JEEENS4_5SM1004TMEM4LOAD26SM100_TMEM_LOAD_16dp32b16xES15_NS16_INS17_ILi1ELi4ELi3EEES1A_NSX_INS5_IJS1B_NSA_ILi32EEEEEENS5_IJS22_SC_EEEEEEENS4_39AutoVectorizingCopyWithAssumedAlignmentILi128EEENS4_14SM90_TMA_STOREES26_S28_S28_EEEvvEEEEvNT_6ParamsE)
	.align		4
        /*000c*/ 	.word	index@(__assertfail)
	.align		4
        /*0010*/ 	.word	0x00000000
	.align		4
        /*0014*/ 	.word	0xfffffffe
	.align		4
        /*0018*/ 	.word	0x00000000
	.align		4
        /*001c*/ 	.word	0xfffffffd
	.align		4
        /*0020*/ 	.word	0x00000000
	.align		4
        /*0024*/ 	.word	0xfffffffc


//--------------------- .nv.constant4             --------------------------
	.section	.nv.constant4,"a",@progbits
	.align	8
	.align		8
.nv.constant4:
        /*0000*/ 	.dword	__assertfail
	.align		8
        /*0008*/ 	.dword	__unnamed_1
	.align		8
        /*0010*/ 	.dword	__unnamed_2
	.align		8
        /*0018*/ 	.dword	_ZN40_INTERNAL_3876b7bb_4_k_cu_3a204c9c_138284cuda3std3__45__cpo5beginE
	.align		8
        /*0020*/ 	.dword	_ZN40_INTERNAL_3876b7bb_4_k_cu_3a204c9c_138284cuda3std3__45__cpo3endE
	.align		8
        /*0028*/ 	.dword	_ZN40_INTERNAL_3876b7bb_4_k_cu_3a204c9c_138284cuda3std3__45__cpo6cbeginE
	.align		8
        /*0030*/ 	.dword	_ZN40_INTERNAL_3876b7bb_4_k_cu_3a204c9c_138284cuda3std3__45__cpo4cendE
	.align		8
        /*0038*/ 	.dword	_ZN40_INTERNAL_3876b7bb_4_k_cu_3a204c9c_138284cuda3std3__442_GLOBAL__N__3876b7bb_4_k_cu_3a204c9c_138286ignoreE
	.align		8
        /*0040*/ 	.dword	_ZN40_INTERNAL_3876b7bb_4_k_cu_3a204c9c_138284cuda3std3__419piecewise_constructE
	.align		8
        /*0048*/ 	.dword	_ZN40_INTERNAL_3876b7bb_4_k_cu_3a204c9c_138284cuda3std3__48in_placeE
	.align		8
        /*0050*/ 	.dword	_ZN40_INTERNAL_3876b7bb_4_k_cu_3a204c9c_138284cuda3std6ranges3__45__cpo4swapE
	.align		8
        /*0058*/ 	.dword	_ZN40_INTERNAL_3876b7bb_4_k_cu_3a204c9c_138284cuda3std6ranges3__45__cpo9iter_moveE
	.align		8
        /*0060*/ 	.dword	_ZN40_INTERNAL_3876b7bb_4_k_cu_3a204c9c_138284cute7productE
	.align		8
        /*0068*/ 	.dword	_ZN40_INTERNAL_3876b7bb_4_k_cu_3a204c9c_138284cute1_E
	.align		8
        /*0070*/ 	.dword	$str$25
	.align		8
        /*0078*/ 	.dword	$str$26
	.align		8
        /*0080*/ 	.dword	$str$27
	.align		8
        /*0088*/ 	.dword	$str$28


//--------------------- .text._ZN7cutlass13device_kernelINS_4gemm6kernel13GemmUniversalIN4cute5tupleIJiiiiEEENS1_10collective13CollectiveMmaINS1_35MainloopSm100TmaUmmaWarpSpecializedILi7ELi2ELi4ENS5_IJNS4_1CILi2EEENSA_ILi1EEESC_EEEEENS5_IJNSA_ILi64EEENSA_ILi160EEENSA_ILi128EEEEEENS_12float_e4m3_tENS5_IJlSC_lEEESJ_SK_NS4_8TiledMMAINS4_8MMA_AtomIJNS4_10MMA_TraitsINS4_19SM100_MMA_F8F6F4_SSEJSJ_SJ_fSF_SG_NS4_17integral_constantINS4_4UMMA5MajorELSR_0EEESS_NSP_INSQ_7ScaleInELST_0EEESU_EEEEEENS4_6LayoutINS5_IJSC_SC_SC_EEENS5_IJNSA_ILi0EEESZ_SZ_EEEEENS5_IJNS4_10UnderscoreES12_S12_EEEEENS4_13SM90_TMA_LOADENS4_14ComposedLayoutINS4_7SwizzleILi3ELi4ELi3EEENS4_18smem_ptr_flag_bitsILi8EEENSX_INS5_IJNSA_ILi8EEESH_EEENS5_IJSH_SC_EEEEEEEvNS4_8identityENS4_23SM90_TMA_LOAD_MULTICASTES1F_vS1G_EENS_8epilogue10collective18CollectiveEpilogueINS1J_23Sm100TmaWarpSpecializedILi1ELi1ELi80ELb0ELb0EEEJSI_NS5_IJNSX_ISF_SC_EENSX_ISG_SC_EEEEESJ_SK_SJ_SK_NS1J_6fusion15FusionCallbacksIS1N_NS1R_17LinearCombinationISJ_fSJ_fLNS_15FloatRoundStyleE2EEESI_S1Q_JEEENS4_5SM1004TMEM4LOAD26SM100_TMEM_LOAD_16dp32b16xES15_NS16_INS17_ILi1ELi4ELi3EEES1A_NSX_INS5_IJS1B_NSA_ILi32EEEEEENS5_IJS22_SC_EEEEEEENS4_39AutoVectorizingCopyWithAssumedAlignmentILi128EEENS4_14SM90_TMA_STOREES26_S28_S28_EEEvvEEEEvNT_6ParamsE --------------------------
	.section	.text._ZN7cutlass13device_kernelINS_4gemm6kernel13GemmUniversalIN4cute5tupleIJiiiiEEENS1_10collective13CollectiveMmaINS1_35MainloopSm100TmaUmmaWarpSpecializedILi7ELi2ELi4ENS5_IJNS4_1CILi2EEENSA_ILi1EEESC_EEEEENS5_IJNSA_ILi64EEENSA_ILi160EEENSA_ILi128EEEEEENS_12float_e4m3_tENS5_IJlSC_lEEESJ_SK_NS4_8TiledMMAINS4_8MMA_AtomIJNS4_10MMA_TraitsINS4_19SM100_MMA_F8F6F4_SSEJSJ_SJ_fSF_SG_NS4_17integral_constantINS4_4UMMA5MajorELSR_0EEESS_NSP_INSQ_7ScaleInELST_0EEESU_EEEEEENS4_6LayoutINS5_IJSC_SC_SC_EEENS5_IJNSA_ILi0EEESZ_SZ_EEEEENS5_IJNS4_10UnderscoreES12_S12_EEEEENS4_13SM90_TMA_LOADENS4_14ComposedLayoutINS4_7SwizzleILi3ELi4ELi3EEENS4_18smem_ptr_flag_bitsILi8EEENSX_INS5_IJNSA_ILi8EEESH_EEENS5_IJSH_SC_EEEEEEEvNS4_8identityENS4_23SM90_TMA_LOAD_MULTICASTES1F_vS1G_EENS_8epilogue10collective18CollectiveEpilogueINS1J_23Sm100TmaWarpSpecializedILi1ELi1ELi80ELb0ELb0EEEJSI_NS5_IJNSX_ISF_SC_EENSX_ISG_SC_EEEEESJ_SK_SJ_SK_NS1J_6fusion15FusionCallbacksIS1N_NS1R_17LinearCombinationISJ_fSJ_fLNS_15FloatRoundStyleE2EEESI_S1Q_JEEENS4_5SM1004TMEM4LOAD26SM100_TMEM_LOAD_16dp32b16xES15_NS16_INS17_ILi1ELi4ELi3EEES1A_NSX_INS5_IJS1B_NSA_ILi32EEEEEENS5_IJS22_SC_EEEEEEENS4_39AutoVectorizingCopyWithAssumedAlignmentILi128EEENS4_14SM90_TMA_STOREES26_S28_S28_EEEvvEEEEvNT_6ParamsE,"ax",@progbits
	.align	128
.text._ZN7cutlass13device_kernelINS_4gemm6kernel13GemmUniversalIN4cute5tupleIJiiiiEEENS1_10collective13CollectiveMmaINS1_35MainloopSm100TmaUmmaWarpSpecializedILi7ELi2ELi4ENS5_IJNS4_1CILi2EEENSA_ILi1EEESC_EEEEENS5_IJNSA_ILi64EEENSA_ILi160EEENSA_ILi128EEEEEENS_12float_e4m3_tENS5_IJlSC_lEEESJ_SK_NS4_8TiledMMAINS4_8MMA_AtomIJNS4_10MMA_TraitsINS4_19SM100_MMA_F8F6F4_SSEJSJ_SJ_fSF_SG_NS4_17integral_constantINS4_4UMMA5MajorELSR_0EEESS_NSP_INSQ_7ScaleInELST_0EEESU_EEEEEENS4_6LayoutINS5_IJSC_SC_SC_EEENS5_IJNSA_ILi0EEESZ_SZ_EEEEENS5_IJNS4_10UnderscoreES12_S12_EEEEENS4_13SM90_TMA_LOADENS4_14ComposedLayoutINS4_7SwizzleILi3ELi4ELi3EEENS4_18smem_ptr_flag_bitsILi8EEENSX_INS5_IJNSA_ILi8EEESH_EEENS5_IJSH_SC_EEEEEEEvNS4_8identityENS4_23SM90_TMA_LOAD_MULTICASTES1F_vS1G_EENS_8epilogue10collective18CollectiveEpilogueINS1J_23Sm100TmaWarpSpecializedILi1ELi1ELi80ELb0ELb0EEEJSI_NS5_IJNSX_ISF_SC_EENSX_ISG_SC_EEEEESJ_SK_SJ_SK_NS1J_6fusion15FusionCallbacksIS1N_NS1R_17LinearCombinationISJ_fSJ_fLNS_15FloatRoundStyleE2EEESI_S1Q_JEEENS4_5SM1004TMEM4LOAD26SM100_TMEM_LOAD_16dp32b16xES15_NS16_INS17_ILi1ELi4ELi3EEES1A_NSX_INS5_IJS1B_NSA_ILi32EEEEEENS5_IJS22_SC_EEEEEEENS4_39AutoVectorizingCopyWithAssumedAlignmentILi128EEENS4_14SM90_TMA_STOREES26_S28_S28_EEEvvEEEEvNT_6ParamsE:
        .type           _ZN7cutlass13device_kernelINS_4gemm6kernel13GemmUniversalIN4cute5tupleIJiiiiEEENS1_10collective13CollectiveMmaINS1_35MainloopSm100TmaUmmaWarpSpecializedILi7ELi2ELi4ENS5_IJNS4_1CILi2EEENSA_ILi1EEESC_EEEEENS5_IJNSA_ILi64EEENSA_ILi160EEENSA_ILi128EEEEEENS_12float_e4m3_tENS5_IJlSC_lEEESJ_SK_NS4_8TiledMMAINS4_8MMA_AtomIJNS4_10MMA_TraitsINS4_19SM100_MMA_F8F6F4_SSEJSJ_SJ_fSF_SG_NS4_17integral_constantINS4_4UMMA5MajorELSR_0EEESS_NSP_INSQ_7ScaleInELST_0EEESU_EEEEEENS4_6LayoutINS5_IJSC_SC_SC_EEENS5_IJNSA_ILi0EEESZ_SZ_EEEEENS5_IJNS4_10UnderscoreES12_S12_EEEEENS4_13SM90_TMA_LOADENS4_14ComposedLayoutINS4_7SwizzleILi3ELi4ELi3EEENS4_18smem_ptr_flag_bitsILi8EEENSX_INS5_IJNSA_ILi8EEESH_EEENS5_IJSH_SC_EEEEEEEvNS4_8identityENS4_23SM90_TMA_LOAD_MULTICASTES1F_vS1G_EENS_8epilogue10collective18CollectiveEpilogueINS1J_23Sm100TmaWarpSpecializedILi1ELi1ELi80ELb0ELb0EEEJSI_NS5_IJNSX_ISF_SC_EENSX_ISG_SC_EEEEESJ_SK_SJ_SK_NS1J_6fusion15FusionCallbacksIS1N_NS1R_17LinearCombinationISJ_fSJ_fLNS_15FloatRoundStyleE2EEESI_S1Q_JEEENS4_5SM1004TMEM4LOAD26SM100_TMEM_LOAD_16dp32b16xES15_NS16_INS17_ILi1ELi4ELi3EEES1A_NSX_INS5_IJS1B_NSA_ILi32EEEEEENS5_IJS22_SC_EEEEEEENS4_39AutoVectorizingCopyWithAssumedAlignmentILi128EEENS4_14SM90_TMA_STOREES26_S28_S28_EEEvvEEEEvNT_6ParamsE,@function
        .size           _ZN7cutlass13device_kernelINS_4gemm6kernel13GemmUniversalIN4cute5tupleIJiiiiEEENS1_10collective13CollectiveMmaINS1_35MainloopSm100TmaUmmaWarpSpecializedILi7ELi2ELi4ENS5_IJNS4_1CILi2EEENSA_ILi1EEESC_EEEEENS5_IJNSA_ILi64EEENSA_ILi160EEENSA_ILi128EEEEEENS_12float_e4m3_tENS5_IJlSC_lEEESJ_SK_NS4_8TiledMMAINS4_8MMA_AtomIJNS4_10MMA_TraitsINS4_19SM100_MMA_F8F6F4_SSEJSJ_SJ_fSF_SG_NS4_17integral_constantINS4_4UMMA5MajorELSR_0EEESS_NSP_INSQ_7ScaleInELST_0EEESU_EEEEEENS4_6LayoutINS5_IJSC_SC_SC_EEENS5_IJNSA_ILi0EEESZ_SZ_EEEEENS5_IJNS4_10UnderscoreES12_S12_EEEEENS4_13SM90_TMA_LOADENS4_14ComposedLayoutINS4_7SwizzleILi3ELi4ELi3EEENS4_18smem_ptr_flag_bitsILi8EEENSX_INS5_IJNSA_ILi8EEESH_EEENS5_IJSH_SC_EEEEEEEvNS4_8identityENS4_23SM90_TMA_LOAD_MULTICASTES1F_vS1G_EENS_8epilogue10collective18CollectiveEpilogueINS1J_23Sm100TmaWarpSpecializedILi1ELi1ELi80ELb0ELb0EEEJSI_NS5_IJNSX_ISF_SC_EENSX_ISG_SC_EEEEESJ_SK_SJ_SK_NS1J_6fusion15FusionCallbacksIS1N_NS1R_17LinearCombinationISJ_fSJ_fLNS_15FloatRoundStyleE2EEESI_S1Q_JEEENS4_5SM1004TMEM4LOAD26SM100_TMEM_LOAD_16dp32b16xES15_NS16_INS17_ILi1ELi4ELi3EEES1A_NSX_INS5_IJS1B_NSA_ILi32EEEEEENS5_IJS22_SC_EEEEEEENS4_39AutoVectorizingCopyWithAssumedAlignmentILi128EEENS4_14SM90_TMA_STOREES26_S28_S28_EEEvvEEEEvNT_6ParamsE,(.L_x_148 - _ZN7cutlass13device_kernelINS_4gemm6kernel13GemmUniversalIN4cute5tupleIJiiiiEEENS1_10collective13CollectiveMmaINS1_35MainloopSm100TmaUmmaWarpSpecializedILi7ELi2ELi4ENS5_IJNS4_1CILi2EEENSA_ILi1EEESC_EEEEENS5_IJNSA_ILi64EEENSA_ILi160EEENSA_ILi128EEEEEENS_12float_e4m3_tENS5_IJlSC_lEEESJ_SK_NS4_8TiledMMAINS4_8MMA_AtomIJNS4_10MMA_TraitsINS4_19SM100_MMA_F8F6F4_SSEJSJ_SJ_fSF_SG_NS4_17integral_constantINS4_4UMMA5MajorELSR_0EEESS_NSP_INSQ_7ScaleInELST_0EEESU_EEEEEENS4_6LayoutINS5_IJSC_SC_SC_EEENS5_IJNSA_ILi0EEESZ_SZ_EEEEENS5_IJNS4_10UnderscoreES12_S12_EEEEENS4_13SM90_TMA_LOADENS4_14ComposedLayoutINS4_7SwizzleILi3ELi4ELi3EEENS4_18smem_ptr_flag_bitsILi8EEENSX_INS5_IJNSA_ILi8EEESH_EEENS5_IJSH_SC_EEEEEEEvNS4_8identityENS4_23SM90_TMA_LOAD_MULTICASTES1F_vS1G_EENS_8epilogue10collective18CollectiveEpilogueINS1J_23Sm100TmaWarpSpecializedILi1ELi1ELi80ELb0ELb0EEEJSI_NS5_IJNSX_ISF_SC_EENSX_ISG_SC_EEEEESJ_SK_SJ_SK_NS1J_6fusion15FusionCallbacksIS1N_NS1R_17LinearCombinationISJ_fSJ_fLNS_15FloatRoundStyleE2EEESI_S1Q_JEEENS4_5SM1004TMEM4LOAD26SM100_TMEM_LOAD_16dp32b16xES15_NS16_INS17_ILi1ELi4ELi3EEES1A_NSX_INS5_IJS1B_NSA_ILi32EEEEEENS5_IJS22_SC_EEEEEEENS4_39AutoVectorizingCopyWithAssumedAlignmentILi128EEENS4_14SM90_TMA_STOREES26_S28_S28_EEEvvEEEEvNT_6ParamsE)
        .other          _ZN7cutlass13device_kernelINS_4gemm6kernel13GemmUniversalIN4cute5tupleIJiiiiEEENS1_10collective13CollectiveMmaINS1_35MainloopSm100TmaUmmaWarpSpecializedILi7ELi2ELi4ENS5_IJNS4_1CILi2EEENSA_ILi1EEESC_EEEEENS5_IJNSA_ILi64EEENSA_ILi160EEENSA_ILi128EEEEEENS_12float_e4m3_tENS5_IJlSC_lEEESJ_SK_NS4_8TiledMMAINS4_8MMA_AtomIJNS4_10MMA_TraitsINS4_19SM100_MMA_F8F6F4_SSEJSJ_SJ_fSF_SG_NS4_17integral_constantINS4_4UMMA5MajorELSR_0EEESS_NSP_INSQ_7ScaleInELST_0EEESU_EEEEEENS4_6LayoutINS5_IJSC_SC_SC_EEENS5_IJNSA_ILi0EEESZ_SZ_EEEEENS5_IJNS4_10UnderscoreES12_S12_EEEEENS4_13SM90_TMA_LOADENS4_14ComposedLayoutINS4_7SwizzleILi3ELi4ELi3EEENS4_18smem_ptr_flag_bitsILi8EEENSX_INS5_IJNSA_ILi8EEESH_EEENS5_IJSH_SC_EEEEEEEvNS4_8identityENS4_23SM90_TMA_LOAD_MULTICASTES1F_vS1G_EENS_8epilogue10collective18CollectiveEpilogueINS1J_23Sm100TmaWarpSpecializedILi1ELi1ELi80ELb0ELb0EEEJSI_NS5_IJNSX_ISF_SC_EENSX_ISG_SC_EEEEESJ_SK_SJ_SK_NS1J_6fusion15FusionCallbacksIS1N_NS1R_17LinearCombinationISJ_fSJ_fLNS_15FloatRoundStyleE2EEESI_S1Q_JEEENS4_5SM1004TMEM4LOAD26SM100_TMEM_LOAD_16dp32b16xES15_NS16_INS17_ILi1ELi4ELi3EEES1A_NSX_INS5_IJS1B_NSA_ILi32EEEEEENS5_IJS22_SC_EEEEEEENS4_39AutoVectorizingCopyWithAssumedAlignmentILi128EEENS4_14SM90_TMA_STOREES26_S28_S28_EEEvvEEEEvNT_6ParamsE,@"STO_CUDA_ENTRY STV_DEFAULT"
_ZN7cutlass13device_kernelINS_4gemm6kernel13GemmUniversalIN4cute5tupleIJiiiiEEENS1_10collective13CollectiveMmaINS1_35MainloopSm100TmaUmmaWarpSpecializedILi7ELi2ELi4ENS5_IJNS4_1CILi2EEENSA_ILi1EEESC_EEEEENS5_IJNSA_ILi64EEENSA_ILi160EEENSA_ILi128EEEEEENS_12float_e4m3_tENS5_IJlSC_lEEESJ_SK_NS4_8TiledMMAINS4_8MMA_AtomIJNS4_10MMA_TraitsINS4_19SM100_MMA_F8F6F4_SSEJSJ_SJ_fSF_SG_NS4_17integral_constantINS4_4UMMA5MajorELSR_0EEESS_NSP_INSQ_7ScaleInELST_0EEESU_EEEEEENS4_6LayoutINS5_IJSC_SC_SC_EEENS5_IJNSA_ILi0EEESZ_SZ_EEEEENS5_IJNS4_10UnderscoreES12_S12_EEEEENS4_13SM90_TMA_LOADENS4_14ComposedLayoutINS4_7SwizzleILi3ELi4ELi3EEENS4_18smem_ptr_flag_bitsILi8EEENSX_INS5_IJNSA_ILi8EEESH_EEENS5_IJSH_SC_EEEEEEEvNS4_8identityENS4_23SM90_TMA_LOAD_MULTICASTES1F_vS1G_EENS_8epilogue10collective18CollectiveEpilogueINS1J_23Sm100TmaWarpSpecializedILi1ELi1ELi80ELb0ELb0EEEJSI_NS5_IJNSX_ISF_SC_EENSX_ISG_SC_EEEEESJ_SK_SJ_SK_NS1J_6fusion15FusionCallbacksIS1N_NS1R_17LinearCombinationISJ_fSJ_fLNS_15FloatRoundStyleE2EEESI_S1Q_JEEENS4_5SM1004TMEM4LOAD26SM100_TMEM_LOAD_16dp32b16xES15_NS16_INS17_ILi1ELi4ELi3EEES1A_NSX_INS5_IJS1B_NSA_ILi32EEEEEENS5_IJS22_SC_EEEEEEENS4_39AutoVectorizingCopyWithAssumedAlignmentILi128EEENS4_14SM90_TMA_STOREES26_S28_S28_EEEvvEEEEvNT_6ParamsE:
[----:B------:R-:W1:Y:S01]  /*0000*/  LDC R1, c[0x0][0x37c] ;  /* 0x0000df00ff017b82 */ /* 0x000e620000000800 */
[----:B------:R-:W2:Y:S01]  /*0010*/  S2R R178, SR_TID.X ;  /* 0x0000000000b27919 */ /* 0x000ea20000002100 */
[----:B------:R-:W3:Y:S01]  /*0020*/  LDCU.64 UR8, c[0x0][0x890] ;  /* 0x00011200ff0877ac */ /* 0x000ee20008000a00 */
[----:B------:R-:W-:Y:S02]  /*0030*/  PRMT R188, RZ, 0x7610, R188 ;  /* 0x00007610ffbc7816 */ /* 0x000fe400000000bc */
[----:B------:R-:W-:Y:S01]  /*0040*/  ELECT P3, URZ, PT ;  /* 0x0000000000ff782f */ /* 0x000fe20003860000 */
[----:B---3--:R-:W-:-:S04]  /*0050*/  UISETP.NE.U32.AND UP0, UPT, UR8, URZ, UPT ;  /* 0x000000ff0800728c */ /* 0x008fc8000bf05070 */
[----:B------:R-:W-:Y:S01]  /*0060*/  UISETP.NE.AND.EX UP0, UPT, UR9, URZ, UPT, UP0 ;  /* 0x000000ff0900728c */ /* 0x000fe2000bf05300 */
[----:B--2---:R-:W-:-:S05]  /*0070*/  SHF.R.U32.HI R189, RZ, 0x5, R178 ;  /* 0x00000005ffbd7819 */ /* 0x004fca00000116b2 */
[----:B------:R-:W2:Y:S02]  /*0080*/  SHFL.IDX PT, R0, R189, RZ, 0x1f ;  /* 0x00001fffbd007589 */ /* 0x000ea400000e0000 */
[----:B--2---:R-:W-:Y:S01]  /*0090*/  R2UR UR20, R0 ;  /* 0x00000000001472ca */ /* 0x004fe200000e0000 */
[----:B-1----:R-:W-:-:S14]  /*00a0*/  BRA.U UP0, `(.L_x_0) ;  /* 0x0000000100307547 */ /* 0x002fdc000b800000 */
[----:B------:R-:W1:Y:S02]  /*00b0*/  LDCU.64 UR4, c[0x0][0x888] ;  /* 0x00011100ff0477ac */ /* 0x000e640008000a00 */
[----:B-1----:R-:W-:-:S04]  /*00c0*/  UISETP.NE.U32.AND UP0, UPT, UR4, URZ, UPT ;  /* 0x000000ff0400728c */ /* 0x002fc8000bf05070 */
[----:B------:R-:W-:-:S09]  /*00d0*/  UISETP.NE.AND.EX UP0, UPT, UR5, URZ, UPT, UP0 ;  /* 0x000000ff0500728c */ /* 0x000fd2000bf05300 */
[----:B------:R-:W-:Y:S05]  /*00e0*/  BRA.U !UP0, `(.L_x_1) ;  /* 0x0000000108147547 */ /* 0x000fea000b800000 */
[----:B------:R-:W1:Y:S01]  /*00f0*/  LDC.64 R2, c[0x0][0x888] ;  /* 0x00022200ff027b82 */ /* 0x000e620000000a00 */
[----:B------:R-:W1:Y:S02]  /*0100*/  LDCU.64 UR4, c[0x0][0x358] ;  /* 0x00006b00ff0477ac */ /* 0x000e640008000a00 */
[----:B-1----:R1:W5:Y:S01]  /*0110*/  LDG.E R91, desc[UR4][R2.64] ;  /* 0x00000004025b7981 */ /* 0x002362000c1e1900 */
[----:B------:R-:W-:Y:S01]  /*0120*/  HFMA2 R188, -RZ, RZ, 0, 5.9604644775390625e-08 ;  /* 0x00000001ffbc7431 */ /* 0x000fe200000001ff */
[----:B------:R-:W-:Y:S05]  /*0130*/  BRA `(.L_x_0) ;  /* 0x00000000000c7947 */ /* 0x000fea0003800000 */
.L_x_1:
[----:B------:R-:W1:Y:S01]  /*0140*/  LDCU UR4, c[0x0][0x880] ;  /* 0x00011000ff0477ac */ /* 0x000e620008000800 */
[----:B------:R-:W-:Y:S01]  /*0150*/  HFMA2 R188, -RZ, RZ, 0, 5.9604644775390625e-08 ;  /* 0x00000001ffbc7431 */ /* 0x000fe200000001ff */
[----:B-1----:R-:W-:-:S07]  /*0160*/  MOV R91, UR4 ;  /* 0x00000004005b7c02 */ /* 0x002fce0008000f00 */
.L_x_0:
[----:B------:R-:W2:Y:S02]  /*0170*/  LDCU.64 UR4, c[0x0][0x8b0] ;  /* 0x00011600ff0477ac */ /* 0x000ea40008000a00 */
[----:B--2---:R-:W-:-:S04]  /*0180*/  UISETP.NE.U32.AND UP0, UPT, UR4, URZ, UPT ;  /* 0x000000ff0400728c */ /* 0x004fc8000bf05070 */
[----:B------:R-:W-:-:S09]  /*0190*/  UISETP.NE.AND.EX UP0, UPT, UR5, URZ, UPT, UP0 ;  /* 0x000000ff0500728c */ /* 0x000fd2000bf05300 */
[----:B------:R-:W-:Y:S05]  /*01a0*/  BRA.U UP0, `(.L_x_2) ;  /* 0x0000000100287547 */ /* 0x000fea000b800000 */
[----:B------:R-:W2:Y:S02]  /*01b0*/  LDCU.64 UR4, c[0x0][0x8a8] ;  /* 0x00011500ff0477ac */ /* 0x000ea40008000a00 */
[----:B--2---:R-:W-:-:S04]  /*01c0*/  UISETP.NE.U32.AND UP0, UPT, UR4, URZ, UPT ;  /* 0x000000ff0400728c */ /* 0x004fc8000bf05070 */
[----:B------:R-:W-:-:S09]  /*01d0*/  UISETP.NE.AND.EX UP0, UPT, UR5, URZ, UPT, UP0 ;  /* 0x000000ff0500728c */ /* 0x000fd2000bf05300 */
[----:B------:R-:W-:Y:S05]  /*01e0*/  BRA.U !UP0, `(.L_x_3) ;  /* 0x0000000108107547 */ /* 0x000fea000b800000 */
[----:B-1----:R-:W1:Y:S01]  /*01f0*/  LDC.64 R2, c[0x0][0x8a8] ;  /* 0x00022a00ff027b82 */ /* 0x002e620000000a00 */
[----:B------:R-:W1:Y:S02]  /*0200*/  LDCU.64 UR4, c[0x0][0x358] ;  /* 0x00006b00ff0477ac */ /* 0x000e640008000a00 */
[----:B-1----:R2:W5:Y:S01]  /*0210*/  LDG.E R89, desc[UR4][R2.64] ;  /* 0x0000000402597981 */ /* 0x002562000c1e1900 */
[----:B------:R-:W-:Y:S05]  /*0220*/  BRA `(.L_x_2) ;  /* 0x0000000000087947 */ /* 0x000fea0003800000 */
.L_x_3:
[----:B------:R-:W2:Y:S02]  /*0230*/  LDCU UR4, c[0x0][0x8a0] ;  /* 0x00011400ff0477ac */ /* 0x000ea40008000800 */
[----:B--2---:R-:W-:Y:S02]  /*0240*/  MOV R89, UR4 ;  /* 0x0000000400597c02 */ /* 0x004fe40008000f00 */
.L_x_2:
[----:B------:R-:W-:Y:S01]  /*0250*/  IMAD.U32 R0, RZ, RZ, UR20 ;  /* 0x00000014ff007e24 */ /* 0x000fe2000f8e00ff */
[----:B------:R-:W-:Y:S04]  /*0260*/  BSSY.RECONVERGENT B0, `(.L_x_4) ;  /* 0x000000c000007945 */ /* 0x000fe80003800200 */
[C---:B------:R-:W-:Y:S02]  /*0270*/  ISETP.NE.OR P1, PT, R0.reuse, 0x1, !P3 ;  /* 0x000000010000780c */ /* 0x040fe40005f25670 */
[----:B------:R-:W-:-:S11]  /*0280*/  ISETP.NE.OR P0, PT, R0, 0x3, !P3 ;  /* 0x000000030000780c */ /* 0x000fd60005f05670 */
[----:B------:R-:W-:Y:S05]  /*0290*/  @P1 BRA `(.L_x_5) ;  /* 0x0000000000201947 */ /* 0x000fea0003800000 */
[----:B------:R-:W3:Y:S02]  /*02a0*/  LDCU.64 UR4, c[0x0][0x348] ;  /* 0x00006900ff0477ac */ /* 0x000ee40008000a00 */
[----:B---3--:R-:W-:Y:S02]  /*02b0*/  UIADD3 UR6, UP1, UPT, UR4, 0x80, URZ ;  /* 0x0000008004067890 */ /* 0x008fe4000ff3e0ff */
[----:B------:R-:W-:Y:S02]  /*02c0*/  UIADD3 UR4, UP0, UPT, UR4, 0x180, URZ ;  /* 0x0000018004047890 */ /* 0x000fe4000ff1e0ff */
[----:B------:R-:W-:Y:S02]  /*02d0*/  UIADD3.X UR7, UPT, UPT, URZ, UR5, URZ, UP1, !UPT ;  /* 0x00000005ff077290 */ /* 0x000fe40008ffe4ff */
[----:B------:R-:W-:-:S07]  /*02e0*/  UIADD3.X UR5, UPT, UPT, URZ, UR5, URZ, UP0, !UPT ;  /* 0x00000005ff057290 */ /* 0x000fce00087fe4ff */
[----:B------:R3:W-:Y:S02]  /*02f0*/  UTMACCTL.PF [UR6] ;  /* 0x00000000060079b9 */ /* 0x0007e40008040000 */
[----:B------:R3:W-:Y:S02]  /*0300*/  UTMACCTL.PF [UR4] ;  /* 0x00000000040079b9 */ /* 0x0007e40008040000 */
[----:B---3--:R-:W-:Y:S01]  /*0310*/  NOP ;  /* 0x0000000000007918 */ /* 0x008fe20000000000 */
.L_x_5:
[----:B------:R-:W-:Y:S05]  /*0320*/  BSYNC.RECONVERGENT B0 ;  /* 0x0000000000007941 */ /* 0x000fea0003800200 */
.L_x_4:
[----:B------:R-:W-:Y:S04]  /*0330*/  BSSY.RECONVERGENT B0, `(.L_x_6) ;  /* 0x000000a000007945 */ /* 0x000fe80003800200 */
        /* <DEDUP_REMOVED lines=9> */
.L_x_7:
[----:B------:R-:W-:Y:S05]  /*03d0*/  BSYNC.RECONVERGENT B0 ;  /* 0x0000000000007941 */ /* 0x000fea0003800200 */
.L_x_6:
[----:B------:R-:W3:Y:S01]  /*03e0*/  LDCU.64 UR4, c[0x0][0x888] ;  /* 0x00011100ff0477ac */ /* 0x000ee20008000a00 */
[----:B------:R-:W-:Y:S02]  /*03f0*/  UISETP.EQ.U32.AND UP1, UPT, UR8, URZ, UPT ;  /* 0x000000ff0800728c */ /* 0x000fe4000bf22070 */
[----:B------:R-:W-:Y:S02]  /*0400*/  UPLOP3.LUT UP3, UPT, UPT, UPT, UPT, 0x80, 0x8 ;  /* 0x000000000008789c */ /* 0x000fe40003f6f070 */
[----:B---3--:R-:W-:-:S04]  /*0410*/  UISETP.NE.U32.AND UP0, UPT, UR4, URZ, UPT ;  /* 0x000000ff0400728c */ /* 0x008fc8000bf05070 */
[----:B------:R-:W-:-:S04]  /*0420*/  UISETP.NE.AND.EX UP2, UPT, UR5, URZ, UPT, UP0 ;  /* 0x000000ff0500728c */ /* 0x000fc8000bf45300 */
[----:B------:R-:W-:-:S04]  /*0430*/  UISETP.EQ.OR.EX UP4, UPT, UR9, URZ, !UP2, UP1 ;  /* 0x000000ff0900728c */ /* 0x000fc8000d782710 */
[----:B------:R-:W-:-:S05]  /*0440*/  UP2UR UR60, UPR, URZ, 0x10 ;  /* 0x00000010ff3c7883 */ /* 0x000fca0008000000 */
[----:B------:R-:W-:Y:S07]  /*0450*/  BRA.U !UP4, `(.L_x_8) ;  /* 0x000000010c207547 */ /* 0x000fee000b800000 */
[----:B------:R-:W-:Y:S01]  /*0460*/  UISETP.NE.U32.AND UP1, UPT, UR8, URZ, UPT ;  /* 0x000000ff0800728c */ /* 0x000fe2000bf25070 */
[----:B-----5:R-:W-:Y:S01]  /*0470*/  FSETP.NEU.AND P0, PT, R91, RZ, PT ;  /* 0x000000ff5b00720b */ /* 0x020fe20003f0d000 */
[----:B------:R-:W-:Y:S02]  /*0480*/  USEL UR4, URZ, 0xffffffff, UP2 ;  /* 0xffffffffff047887 */ /* 0x000fe40009000000 */
[----:B------:R-:W-:-:S10]  /*0490*/  UISETP.NE.AND.EX UP1, UPT, UR9, URZ, UPT, UP1 ;  /* 0x000000ff0900728c */ /* 0x000fd4000bf25310 */
[----:B------:R-:W-:Y:S01]  /*04a0*/  VOTEU.ANY UP0, P0 ;  /* 0x0000000000ff7886 */ /* 0x000fe20000000100 */
[----:B------:R-:W-:-:S04]  /*04b0*/  @!UP1 USEL UR4, URZ, 0xffffffff, UP0 ;  /* 0xffffffffff049887 */ /* 0x000fc80008000000 */
[----:B------:R-:W-:-:S04]  /*04c0*/  ULOP3.LUT UR4, UR4, 0x1, URZ, 0xc0, !UPT ;  /* 0x0000000104047892 */ /* 0x000fc8000f8ec0ff */
[----:B------:R-:W-:-:S11]  /*04d0*/  UISETP.NE.U32.AND UP3, UPT, UR4, 0x1, UPT ;  /* 0x000000010400788c */ /* 0x000fd6000bf65070 */
.L_x_8:
[----:B-12---:R-:W1:Y:S01]  /*04e0*/  SHFL.IDX PT, R2, R189, RZ, 0x1f ;  /* 0x00001fffbd027589 */ /* 0x006e6200000e0000 */
[----:B------:R-:W-:Y:S01]  /*04f0*/  UISETP.NE.AND UP5, UPT, UR20, 0x2, UPT ;  /* 0x000000021400788c */ /* 0x000fe2000bfa5270 */
[----:B-1----:R-:W-:-:S13]  /*0500*/  ISETP.NE.AND P0, PT, R2, RZ, PT ;  /* 0x000000ff0200720c */ /* 0x002fda0003f05270 */
[----:B------:R-:W-:Y:S05]  /*0510*/  @P0 BRA `(.L_x_9) ;  /* 0x0000000000700947 */ /* 0x000fea0003800000 */
[----:B------:R-:W1:Y:S01]  /*0520*/  S2UR UR4, SR_CgaCtaId ;  /* 0x00000000000479c3 */ /* 0x000e620000008800 */
[----:B------:R-:W-:Y:S01]  /*0530*/  UMOV UR5, 0x400 ;  /* 0x0000040000057882 */ /* 0x000fe20000000000 */
[----:B------:R-:W-:Y:S01]  /*0540*/  UMOV UR8, 0x1 ;  /* 0x0000000100087882 */ /* 0x000fe20000000000 */
[----:B------:R-:W-:Y:S01]  /*0550*/  UMOV UR6, 0x2 ;  /* 0x0000000200067882 */ /* 0x000fe20000000000 */
[----:B------:R-:W-:-:S04]  /*0560*/  UIADD3 UR8, UPT, UPT, -UR8, 0x100000, URZ ;  /* 0x0010000008087890 */ /* 0x000fc8000fffe1ff */
[----:B------:R-:W-:Y:S02]  /*0570*/  USHF.L.U32 UR9, UR8, 0xb, URZ ;  /* 0x0000000b08097899 */ /* 0x000fe400080006ff */
[----:B------:R-:W-:Y:S02]  /*0580*/  USHF.L.U32 UR8, UR8, 0x1, URZ ;  /* 0x0000000108087899 */ /* 0x000fe400080006ff */
[----:B------:R-:W-:-:S04]  /*0590*/  UIADD3 UR6, UPT, UPT, -UR6, 0x100000, URZ ;  /* 0x0010000006067890 */ /* 0x000fc8000fffe1ff */
[----:B------:R-:W-:Y:S02]  /*05a0*/  USHF.L.U32 UR7, UR6, 0xb, URZ ;  /* 0x0000000b06077899 */ /* 0x000fe400080006ff */
[----:B------:R-:W-:Y:S01]  /*05b0*/  USHF.L.U32 UR6, UR6, 0x1, URZ ;  /* 0x0000000106067899 */ /* 0x000fe200080006ff */
[----:B------:R-:W-:Y:S01]  /*05c0*/  ELECT P0, URZ, PT ;  /* 0x0000000000ff782f */ /* 0x000fe20003800000 */
[----:B-1----:R-:W-:Y:S01]  /*05d0*/  ULEA UR4, UR4, UR5, 0x18 ;  /* 0x0000000504047291 */ /* 0x002fe2000f8ec0ff */
[----:B------:R-:W1:Y:S11]  /*05e0*/  FENCE.VIEW.ASYNC.S ;  /* 0x00000000000073c6 */ /* 0x000e760000000000 */
[----:B-1----:R1:W2:Y:S01]  /*05f0*/  SYNCS.EXCH.64 URZ, [UR4], UR8 ;  /* 0x0000000804ff75b2 */ /* 0x0022a20008000100 */
[----:B------:R1:W3:Y:S01]  /*0600*/  SYNCS.EXCH.64 URZ, [UR4+0x38], UR6 ;  /* 0x0000380604ff75b2 */ /* 0x0002e20008000100 */
[----:B------:R1:W4:Y:S01]  /*0610*/  SYNCS.EXCH.64 URZ, [UR4+0x8], UR8 ;  /* 0x0000080804ff75b2 */ /* 0x0003220008000100 */
[----:B------:R1:W1:Y:S01]  /*0620*/  SYNCS.EXCH.64 URZ, [UR4+0x40], UR6 ;  /* 0x0000400604ff75b2 */ /* 0x0002620008000100 */
        /* <DEDUP_REMOVED lines=10> */
[----:B------:R-:W-:Y:S01]  /*06d0*/  NOP ;  /* 0x0000000000007918 */ /* 0x000fe20000000000 */
.L_x_9:
[----:B------:R-:W2:Y:S01]  /*06e0*/  SHFL.IDX PT, R2, R189, RZ, 0x1f ;  /* 0x00001fffbd027589 */ /* 0x000ea200000e0000 */
[----:B------:R-:W-:Y:S01]  /*06f0*/  NOP ;  /* 0x0000000000007918 */ /* 0x000fe20000000000 */
[----:B--2---:R-:W-:-:S13]  /*0700*/  ISETP.NE.AND P0, PT, R2, 0x1, PT ;  /* 0x000000010200780c */ /* 0x004fda0003f05270 */
[----:B------:R-:W-:Y:S05]  /*0710*/  @P0 BRA `(.L_x_10) ;  /* 0x0000000000400947 */ /* 0x000fea0003800000 */
[----:B-1----:R-:W1:Y:S01]  /*0720*/  S2UR UR4, SR_CgaCtaId ;  /* 0x00000000000479c3 */ /* 0x002e620000008800 */
        /* <DEDUP_REMOVED lines=12> */
[----:B-1----:R2:W1:Y:S01]  /*07f0*/  SYNCS.EXCH.64 URZ, [UR4+0x70], UR8 ;  /* 0x0000700804ff75b2 */ /* 0x0024620008000100 */
[----:B------:R2:W1:Y:S02]  /*0800*/  SYNCS.EXCH.64 URZ, [UR4+0x78], UR6 ;  /* 0x0000780604ff75b2 */ /* 0x0004640008000100 */
[----:B--2---:R-:W-:Y:S01]  /*0810*/  NOP ;  /* 0x0000000000007918 */ /* 0x004fe20000000000 */
.L_x_10:
[----:B------:R-:W2:Y:S01]  /*0820*/  SHFL.IDX PT, R2, R189, RZ, 0x1f ;  /* 0x00001fffbd027589 */ /* 0x000ea200000e0000 */
[----:B------:R-:W-:Y:S01]  /*0830*/  NOP ;  /* 0x0000000000007918 */ /* 0x000fe20000000000 */
[----:B--2---:R-:W-:-:S13]  /*0840*/  ISETP.NE.AND P0, PT, R2, 0x3, PT ;  /* 0x000000030200780c */ /* 0x004fda0003f05270 */
[----:B------:R-:W-:Y:S05]  /*0850*/  @P0 BRA `(.L_x_11) ;  /* 0x0000000000300947 */ /* 0x000fea0003800000 */
[----:B-1----:R-:W1:Y:S01]  /*0860*/  S2UR UR4, SR_CgaCtaId ;  /* 0x00000000000479c3 */ /* 0x002e620000008800 */
[----:B------:R-:W-:Y:S01]  /*0870*/  UMOV UR6, 0x400 ;  /* 0x0000040000067882 */ /* 0x000fe20000000000 */
[----:B------:R-:W-:Y:S01]  /*0880*/  UMOV UR5, 0x20 ;  /* 0x0000002000057882 */ /* 0x000fe20000000000 */
[----:B------:R-:W-:Y:S01]  /*0890*/  ELECT P0, URZ, PT ;  /* 0x0000000000ff782f */ /* 0x000fe20003800000 */
[----:B-1----:R-:W-:Y:S02]  /*08a0*/  ULEA UR6, UR4, UR6, 0x18 ;  /* 0x0000000604067291 */ /* 0x002fe4000f8ec0ff */
[----:B------:R-:W-:-:S04]  /*08b0*/  UIADD3 UR4, UPT, UPT, -UR5, 0x100000, URZ ;  /* 0x0010000005047890 */ /* 0x000fc8000fffe1ff */
[----:B------:R-:W-:Y:S02]  /*08c0*/  USHF.L.U32 UR5, UR4, 0xb, URZ ;  /* 0x0000000b04057899 */ /* 0x000fe400080006ff */
[----:B------:R-:W-:Y:S01]  /*08d0*/  USHF.L.U32 UR4, UR4, 0x1, URZ ;  /* 0x0000000104047899 */ /* 0x000fe200080006ff */
[----:B------:R-:W1:Y:S11]  /*08e0*/  FENCE.VIEW.ASYNC.S ;  /* 0x00000000000073c6 */ /* 0x000e760000000000 */
[----:B-1----:R2:W1:Y:S01]  /*08f0*/  SYNCS.EXCH.64 URZ, [UR6+0x80], UR4 ;  /* 0x0000800406ff75b2 */ /* 0x0024620008000100 */
[----:B------:R2:W1:Y:S02]  /*0900*/  SYNCS.EXCH.64 URZ, [UR6+0x88], UR4 ;  /* 0x0000880406ff75b2 */ /* 0x0004640008000100 */
[----:B--2---:R-:W-:Y:S01]  /*0910*/  NOP ;  /* 0x0000000000007918 */ /* 0x004fe20000000000 */
.L_x_11:
[----:B------:R-:W2:Y:S01]  /*0920*/  SHFL.IDX PT, R2, R189, RZ, 0x1f ;  /* 0x00001fffbd027589 */ /* 0x000ea200000e0000 */
[----:B------:R-:W-:Y:S01]  /*0930*/  NOP ;  /* 0x0000000000007918 */ /* 0x000fe20000000000 */
[----:B--2---:R-:W-:-:S13]  /*0940*/  ISETP.NE.AND P0, PT, R2, 0x4, PT ;  /* 0x000000040200780c */ /* 0x004fda0003f05270 */
[----:B------:R-:W-:Y:S05]  /*0950*/  @P0 BRA `(.L_x_12) ;  /* 0x00000000004c0947 */ /* 0x000fea0003800000 */
[----:B-1----:R-:W1:Y:S01]  /*0960*/  S2UR UR6, SR_CgaCtaId ;  /* 0x00000000000679c3 */ /* 0x002e620000008800 */
[----:B------:R-:W-:Y:S01]  /*0970*/  UMOV UR4, 0x1e0 ;  /* 0x000001e000047882 */ /* 0x000fe20000000000 */
[----:B------:R-:W-:Y:S01]  /*0980*/  UMOV UR5, 0x400 ;  /* 0x0000040000057882 */ /* 0x000fe20000000000 */
[----:B------:R-:W-:Y:S01]  /*0990*/  USEL UR4, UR4, 0x1a0, UP3 ;  /* 0x000001a004047887 */ /* 0x000fe20009800000 */
[----:B------:R-:W-:Y:S01]  /*09a0*/  UMOV UR8, 0x1 ;  /* 0x0000000100087882 */ /* 0x000fe20000000000 */
[----:B------:R-:W-:Y:S01]  /*09b0*/  ELECT P0, URZ, PT ;  /* 0x0000000000ff782f */ /* 0x000fe20003800000 */
[----:B------:R-:W-:-:S04]  /*09c0*/  UIADD3 UR8, UPT, UPT, -UR8, 0x100000, URZ ;  /* 0x0010000008087890 */ /* 0x000fc8000fffe1ff */
[----:B------:R-:W-:Y:S02]  /*09d0*/  USHF.L.U32 UR9, UR8, 0xb, URZ ;  /* 0x0000000b08097899 */ /* 0x000fe400080006ff */
[----:B------:R-:W-:Y:S02]  /*09e0*/  USHF.L.U32 UR8, UR8, 0x1, URZ ;  /* 0x0000000108087899 */ /* 0x000fe400080006ff */
[----:B-1----:R-:W-:Y:S02]  /*09f0*/  ULEA UR6, UR6, UR5, 0x18 ;  /* 0x0000000506067291 */ /* 0x002fe4000f8ec0ff */
[----:B------:R-:W-:-:S04]  /*0a00*/  UIADD3 UR4, UPT, UPT, -UR4, 0x100000, URZ ;  /* 0x0010000004047890 */ /* 0x000fc8000fffe1ff */
[----:B------:R-:W-:Y:S02]  /*0a10*/  USHF.L.U32 UR5, UR4, 0xb, URZ ;  /* 0x0000000b04057899 */ /* 0x000fe400080006ff */
[----:B------:R-:W-:Y:S01]  /*0a20*/  USHF.L.U32 UR4, UR4, 0x1, URZ ;  /* 0x0000000104047899 */ /* 0x000fe200080006ff */
[----:B------:R-:W1:Y:S03]  /*0a30*/  FENCE.VIEW.ASYNC.S ;  /* 0x00000000000073c6 */ /* 0x000e660000000000 */
[----:B-1----:R2:W1:Y:S08]  /*0a40*/  SYNCS.EXCH.64 URZ, [UR6+0x90], UR8 ;  /* 0x0000900806ff75b2 */ /* 0x0024700008000100 */
[----:B------:R2:W1:Y:S01]  /*0a50*/  SYNCS.EXCH.64 URZ, [UR6+0xa0], UR4 ;  /* 0x0000a00406ff75b2 */ /* 0x0004620008000100 */
[----:B------:R2:W1:Y:S01]  /*0a60*/  SYNCS.EXCH.64 URZ, [UR6+0x98], UR8 ;  /* 0x0000980806ff75b2 */ /* 0x0004620008000100 */
[----:B------:R2:W1:Y:S02]  /*0a70*/  SYNCS.EXCH.64 URZ, [UR6+0xa8], UR4 ;  /* 0x0000a80406ff75b2 */ /* 0x0004640008000100 */
[----:B--2---:R-:W-:Y:S01]  /*0a80*/  NOP ;  /* 0x0000000000007918 */ /* 0x004fe20000000000 */
.L_x_12:
        /* <DEDUP_REMOVED lines=18> */
[----:B------:R2:W1:Y:S01]  /*0bb0*/  SYNCS.EXCH.64 URZ, [UR4+0xd0], UR6 ;  /* 0x0000d00604ff75b2 */ /* 0x0004620008000100 */
[----:B------:R2:W1:Y:S01]  /*0bc0*/  SYNCS.EXCH.64 URZ, [UR4+0xb8], UR8 ;  /* 0x0000b80804ff75b2 */ /* 0x0004620008000100 */
[----:B------:R2:W1:Y:S01]  /*0bd0*/  SYNCS.EXCH.64 URZ, [UR4+0xd8], UR6 ;  /* 0x0000d80604ff75b2 */ /* 0x0004620008000100 */
[----:B------:R2:W1:Y:S01]  /*0be0*/  SYNCS.EXCH.64 URZ, [UR4+0xc0], UR8 ;  /* 0x0000c00804ff75b2 */ /* 0x0004620008000100 */
[----:B------:R2:W1:Y:S01]  /*0bf0*/  SYNCS.EXCH.64 URZ, [UR4+0xe0], UR6 ;  /* 0x0000e00604ff75b2 */ /* 0x0004620008000100 */
[----:B------:R2:W1:Y:S01]  /*0c00*/  SYNCS.EXCH.64 URZ, [UR4+0xc8], UR8 ;  /* 0x0000c80804ff75b2 */ /* 0x0004620008000100 */
[----:B------:R2:W1:Y:S02]  /*0c10*/  SYNCS.EXCH.64 URZ, [UR4+0xe8], UR6 ;  /* 0x0000e80604ff75b2 */ /* 0x0004640008000100 */
[----:B--2---:R-:W-:Y:S01]  /*0c20*/  NOP ;  /* 0x0000000000007918 */ /* 0x004fe20000000000 */
.L_x_13:
[----:B------:R-:W2:Y:S01]  /*0c30*/  SHFL.IDX PT, R2, R189, RZ, 0x1f ;  /* 0x00001fffbd027589 */ /* 0x000ea200000e0000 */
[----:B------:R-:W1:Y:S01]  /*0c40*/  S2UR UR61, SR_CgaCtaId ;  /* 0x00000000003d79c3 */ /* 0x000e620000008800 */
[----:B------:R-:W-:Y:S01]  /*0c50*/  NOP ;  /* 0x0000000000007918 */ /* 0x000fe20000000000 */
[----:B--2---:R-:W-:-:S13]  /*0c60*/  ISETP.NE.AND P0, PT, R2, 0x3, PT ;  /* 0x000000030200780c */ /* 0x004fda0003f05270 */
[----:B-1----:R-:W-:Y:S05]  /*0c70*/  @P0 BRA `(.L_x_14) ;  /* 0x0000000000340947 */ /* 0x002fea0003800000 */
[----:B------:R-:W-:Y:S01]  /*0c80*/  UMOV UR4, 0x400 ;  /* 0x0000040000047882 */ /* 0x000fe20000000000 */
[----:B------:R-:W-:Y:S01]  /*0c90*/  UMOV UR6, 0x20 ;  /* 0x0000002000067882 */ /* 0x000fe20000000000 */
[----:B------:R-:W-:Y:S02]  /*0ca0*/  ULEA UR4, UR61, UR4, 0x18 ;  /* 0x000000043d047291 */ /* 0x000fe4000f8ec0ff */
[----:B------:R-:W-:-:S04]  /*0cb0*/  UIADD3 UR6, UPT, UPT, -UR6, 0x100000, URZ ;  /* 0x0010000006067890 */ /* 0x000fc8000fffe1ff */
[----:B------:R-:W-:Y:S02]  /*0cc0*/  USHF.L.U32 UR7, UR6, 0xb, URZ ;  /* 0x0000000b06077899 */ /* 0x000fe400080006ff */
[----:B------:R-:W-:Y:S01]  /*0cd0*/  USHF.L.U32 UR6, UR6, 0x1, URZ ;  /* 0x0000000106067899 */ /* 0x000fe200080006ff */
[----:B------:R-:W-:Y:S01]  /*0ce0*/  ELECT P0, URZ, PT ;  /* 0x0000000000ff782f */ /* 0x000fe20003800000 */
[----:B------:R-:W1:Y:S10]  /*0cf0*/  FENCE.VIEW.ASYNC.S ;  /* 0x00000000000073c6 */ /* 0x000e740000000000 */
[----:B-1----:R1:W2:Y:S01]  /*0d00*/  SYNCS.EXCH.64 URZ, [UR4+0xf0], UR6 ;  /* 0x0000f00604ff75b2 */ /* 0x0022a20008000100 */
[----:B------:R1:W1:Y:S01]  /*0d10*/  SYNCS.EXCH.64 URZ, [UR4+0x100], UR6 ;  /* 0x0001000604ff75b2 */ /* 0x0002620008000100 */
[----:B------:R1:W1:Y:S01]  /*0d20*/  SYNCS.EXCH.64 URZ, [UR4+0xf8], UR6 ;  /* 0x0000f80604ff75b2 */ /* 0x0002620008000100 */
[----:B------:R1:W1:Y:S01]  /*0d30*/  SYNCS.EXCH.64 URZ, [UR4+0x108], UR6 ;  /* 0x0001080604ff75b2 */ /* 0x0002620008000100 */
[----:B------:R-:W-:Y:S01]  /*0d40*/  NOP ;  /* 0x0000000000007918 */ /* 0x000fe20000000000 */
.L_x_14:
[----:B-1----:R-:W1:Y:S01]  /*0d50*/  LDCU UR4, c[0x0][0x36c] ;  /* 0x00006d80ff0477ac */ /* 0x002e620008000800 */
[----:B------:R-:W-:Y:S01]  /*0d60*/  ISETP.NE.OR P3, PT, R0, 0x2, !P3 ;  /* 0x000000020000780c */ /* 0x000fe20005f65670 */
[----:B------:R-:W-:Y:S01]  /*0d70*/  NOP ;  /* 0x0000000000007918 */ /* 0x000fe20000000000 */
[----:B------:R-:W-:Y:S01]  /*0d80*/  LOP3.LUT R0, R178, 0x1f, RZ, 0xc0, !PT ;  /* 0x0000001fb2007812 */ /* 0x000fe200078ec0ff */
[----:B------:R-:W-:Y:S02]  /*0d90*/  UISETP.NE.AND UP4, UPT, UR20, URZ, UPT ;  /* 0x000000ff1400728c */ /* 0x000fe4000bf85270 */
[----:B-1----:R-:W-:-:S09]  /*0da0*/  UISETP.EQ.U32.AND UP6, UPT, UR4, 0x1, UPT ;  /* 0x000000010400788c */ /* 0x002fd2000bfc2070 */
[----:B------:R-:W-:Y:S05]  /*0db0*/  BRA.U !UP6, `(.L_x_15) ;  /* 0x000000010e087547 */ /* 0x000fea000b800000 */
[----:B--234-:R-:W-:Y:S01]  /*0dc0*/  UCGABAR_ARV ;  /* 0x00000000000079c7 */ /* 0x01cfe20008000000 */
[----:B------:R-:W-:Y:S05]  /*0dd0*/  BRA `(.L_x_16) ;  /* 0x0000000000047947 */ /* 0x000fea0003800000 */
.L_x_15:
[----:B--234-:R-:W-:Y:S01]  /*0de0*/  NOP ;  /* 0x0000000000007918 */ /* 0x01cfe20000000000 */
.L_x_16:
[----:B------:R-:W1:Y:S01]  /*0df0*/  S2UR UR45, SR_CTAID.X ;  /* 0x00000000002d79c3 */ /* 0x000e620000002500 */
[----:B------:R-:W-:-:S05]  /*0e00*/  CS2R.32 R3, SR_CgaSize ;  /* 0x0000000000037805 */ /* 0x000fca0000008a00 */
[----:B------:R-:W-:-:S05]  /*0e10*/  IMAD R3, R3, -0xa0, RZ ;  /* 0xffffff6003037824 */ /* 0x000fca00078e02ff */
[----:B------:R-:W-:-:S14]  /*0e20*/  R2UR UR5, R3 ;  /* 0x00000000030572ca */ /* 0x000fdc00000e0000 */
[----:B------:R-:W2:Y:S01]  /*0e30*/  LDCU UR5, c[0x0][UR5+0x2b0] ;  /* 0x00005600050577ac */ /* 0x000ea20008000800 */
[----:B------:R-:W-:-:S05]  /*0e40*/  CS2R.32 R3, SR_CgaSize ;  /* 0x0000000000037805 */ /* 0x000fca0000008a00 */
[----:B------:R-:W-:-:S05]  /*0e50*/  IMAD R3, R3, -0xa0, RZ ;  /* 0xffffff6003037824 */ /* 0x000fca00078e02ff */
[----:B------:R-:W-:-:S14]  /*0e60*/  R2UR UR4, R3 ;  /* 0x00000000030472ca */ /* 0x000fdc00000e0000 */
[----:B------:R-:W3:Y:S01]  /*0e70*/  LDCU UR4, c[0x0][UR4+0x2b4] ;  /* 0x00005680040477ac */ /* 0x000ee20008000800 */
[----:B------:R-:W4:Y:S01]  /*0e80*/  S2UR UR46, SR_CTAID.Y ;  /* 0x00000000002e79c3 */ /* 0x000f220000002600 */
[----:B------:R-:W-:-:S05]  /*0e90*/  CS2R.32 R3, SR_CgaSize ;  /* 0x0000000000037805 */ /* 0x000fca0000008a00 */
[----:B------:R-:W-:-:S05]  /*0ea0*/  IMAD R3, R3, -0xa0, RZ ;  /* 0xffffff6003037824 */ /* 0x000fca00078e02ff */
[----:B------:R-:W-:-:S14]  /*0eb0*/  R2UR UR58, R3 ;  /* 0x00000000033a72ca */ /* 0x000fdc00000e0000 */
[----:B------:R-:W3:Y:S01]  /*0ec0*/  LDCU UR58, c[0x0][UR58+0x2a0] ;  /* 0x000054003a3a77ac */ /* 0x000ee20008000800 */
[----:B------:R-:W-:-:S05]  /*0ed0*/  CS2R.32 R3, SR_CgaSize ;  /* 0x0000000000037805 */ /* 0x000fca0000008a00 */
[----:B------:R-:W-:-:S05]  /*0ee0*/  IMAD R3, R3, -0xa0, RZ ;  /* 0xffffff6003037824 */ /* 0x000fca00078e02ff */
[----:B------:R-:W-:-:S14]  /*0ef0*/  R2UR UR55, R3 ;  /* 0x00000000033772ca */ /* 0x000fdc00000e0000 */
[----:B------:R-:W3:Y:S01]  /*0f00*/  LDCU UR55, c[0x0][UR55+0x2a4] ;  /* 0x00005480373777ac */ /* 0x000ee20008000800 */
[----:B------:R-:W3:Y:S01]  /*0f10*/  LDCU UR21, c[0x0][0xb24] ;  /* 0x00016480ff1577ac */ /* 0x000ee20008000800 */
[----:B------:R-:W3:Y:S01]  /*0f20*/  LDCU UR42, c[0x0][0xb24] ;  /* 0x00016480ff2a77ac */ /* 0x000ee20008000800 */
[----:B-1----:R-:W-:Y:S01]  /*0f30*/  I2FP.F32.U32 R3, UR45 ;  /* 0x0000002d00037c45 */ /* 0x002fe20008201000 */
[----:B------:R-:W1:Y:S04]  /*0f40*/  LDCU UR23, c[0x0][0xb30] ;  /* 0x00016600ff1777ac */ /* 0x000e680008000800 */
[----:B--2---:R-:W-:Y:S01]  /*0f50*/  FMUL R3, R3, UR5 ;  /* 0x0000000503037c20 */ /* 0x004fe20008400000 */
[----:B----4-:R-:W-:-:S05]  /*0f60*/  I2FP.F32.U32 R2, UR46 ;  /* 0x0000002e00027c45 */ /* 0x010fca0008201000 */
[----:B------:R-:W2:Y:S01]  /*0f70*/  F2I.U32.TRUNC.NTZ R3, R3 ;  /* 0x0000000300037305 */ /* 0x000ea2000020f000 */
[----:B---3--:R-:W-:Y:S01]  /*0f80*/  FMUL R2, R2, UR4 ;  /* 0x0000000402027c20 */ /* 0x008fe20008400000 */
[----:B------:R-:W-:-:S04]  /*0f90*/  ULOP3.LUT UR4, UR61, 0x1, URZ, 0xc0, !UPT ;  /* 0x000000013d047892 */ /* 0x000fc8000f8ec0ff */
[----:B------:R-:W-:Y:S02]  /*0fa0*/  UISETP.NE.U32.AND UP0, UPT, UR4, 0x1, UPT ;  /* 0x000000010400788c */ /* 0x000fe4000bf05070 */
[----:B------:R-:W3:Y:S02]  /*0fb0*/  F2I.U32.TRUNC.NTZ R2, R2 ;  /* 0x0000000200027305 */ /* 0x000ee4000020f000 */
[----:B------:R-:W-:Y:S01]  /*0fc0*/  USEL UR4, URZ, 0x2800, UP0 ;  /* 0x00002800ff047887 */ /* 0x000fe20008000000 */
[----:B--2---:R-:W-:Y:S02]  /*0fd0*/  R2UR UR5, R3 ;  /* 0x00000000030572ca */ /* 0x004fe400000e0000 */
[----:B---3--:R-:W-:Y:S02]  /*0fe0*/  R2UR UR7, R2 ;  /* 0x00000000020772ca */ /* 0x008fe400000e0000 */
[----:B------:R-:W-:-:S09]  /*0ff0*/  PRMT R2, RZ, 0x7610, R2 ;  /* 0x00007610ff027816 */ /* 0x000fd20000000002 */
[----:B------:R-:W-:-:S04]  /*1000*/  UIADD3 UR6, UPT, UPT, -UR5, URZ, URZ ;  /* 0x000000ff05067290 */ /* 0x000fc8000fffe1ff */
[----:B------:R-:W-:Y:S02]  /*1010*/  UIMAD UR58, UR58, UR6, UR45 ;  /* 0x000000063a3a72a4 */ /* 0x000fe4000f8e022d */
[----:B------:R-:W-:-:S04]  /*1020*/  UIADD3 UR5, UPT, UPT, -UR7, URZ, URZ ;  /* 0x000000ff07057290 */ /* 0x000fc8000fffe1ff */
[----:B------:R-:W-:Y:S01]  /*1030*/  UIMAD UR55, UR55, UR5, UR46 ;  /* 0x00000005373772a4 */ /* 0x000fe2000f8e022e */
[----:B-1----:R-:W-:Y:S11]  /*1040*/  BRA.U UP4, `(.L_x_17) ;  /* 0x0000000104247547 */ /* 0x002ff6000b800000 */
[----:B------:R-:W-:-:S04]  /*1050*/  UISETP.NE.AND UP0, UPT, UR55, URZ, UPT ;  /* 0x000000ff3700728c */ /* 0x000fc8000bf05270 */
[----:B------:R-:W-:-:S04]  /*1060*/  UISETP.EQ.OR UP0, UPT, UR58, URZ, !UP0 ;  /* 0x000000ff3a00728c */ /* 0x000fc8000c702670 */
[----:B------:R-:W-:Y:S02]  /*1070*/  USEL UR6, URZ, 0x1, !UP0 ;  /* 0x00000001ff067887 */ /* 0x000fe4000c000000 */
[----:B------:R-:W-:-:S04]  /*1080*/  UISETP.NE.AND UP0, UPT, UR55, URZ, UPT ;  /* 0x000000ff3700728c */ /* 0x000fc8000bf05270 */
[----:B------:R-:W-:Y:S02]  /*1090*/  USEL UR5, URZ, 0x2, UP0 ;  /* 0x00000002ff057887 */ /* 0x000fe40008000000 */
[----:B------:R-:W-:-:S04]  /*10a0*/  UISETP.NE.AND UP0, UPT, UR58, 0x1, UPT ;  /* 0x000000013a00788c */ /* 0x000fc8000bf05270 */
[----:B------:R-:W-:-:S04]  /*10b0*/  USEL UR5, UR5, 0x2, UP0 ;  /* 0x0000000205057887 */ /* 0x000fc80008000000 */
[----:B------:R-:W-:-:S06]  /*10c0*/  UIADD3 UR5, UPT, UPT, UR6, UR5, URZ ;  /* 0x0000000506057290 */ /* 0x000fcc000fffe0ff */
[----:B------:R-:W-:-:S07]  /*10d0*/  MOV R2, UR5 ;  /* 0x0000000500027c02 */ /* 0x000fce0008000f00 */
.L_x_17:
[----:B------:R-:W1:Y:S01]  /*10e0*/  S2UR UR36, SR_CTAID.Z ;  /* 0x00000000002479c3 */ /* 0x000e620000002700 */
[----:B------:R-:W-:-:S09]  /*10f0*/  UISETP.GE.AND UP0, UPT, UR21, 0x1, UPT ;  /* 0x000000011500788c */ /* 0x000fd2000bf06270 */
[----:B------:R-:W-:Y:S05]  /*1100*/  BRA.U !UP0, `(.L_x_18) ;  /* 0x0000000108d07547 */ /* 0x000fea000b800000 */
[----:B------:R-:W2:Y:S01]  /*1110*/  LDCU.128 UR12, c[0x0][0xb10] ;  /* 0x00016200ff0c77ac */ /* 0x000ea20008000c00 */
[----:B------:R-:W3:Y:S01]  /*1120*/  LDCU UR22, c[0x0][0xb0c] ;  /* 0x00016180ff1677ac */ /* 0x000ee20008000800 */
[----:B------:R-:W4:Y:S01]  /*1130*/  LDCU UR7, c[0x0][0x370] ;  /* 0x00006e00ff0777ac */ /* 0x000f220008000800 */
[----:B------:R-:W1:Y:S01]  /*1140*/  LDCU UR8, c[0x0][0x374] ;  /* 0x00006e80ff0877ac */ /* 0x000e620008000800 */
[----:B------:R-:W1:Y:S01]  /*1150*/  LDCU UR9, c[0x0][0xb20] ;  /* 0x00016400ff0977ac */ /* 0x000e620008000800 */
[----:B--2---:R-:W-:Y:S02]  /*1160*/  UIMAD.WIDE.U32 UR10, UR45, UR12, URZ ;  /* 0x0000000c2d0a72a5 */ /* 0x004fe4000f8e00ff */
[----:B---3--:R-:W-:Y:S02]  /*1170*/  UISETP.NE.AND UP0, UPT, UR22, 0x1, UPT ;  /* 0x000000011600788c */ /* 0x008fe4000bf05270 */
[----:B------:R-:W-:Y:S02]  /*1180*/  UIMAD.WIDE.U32 UR16, UR46, UR15, URZ ;  /* 0x0000000f2e1072a5 */ /* 0x000fe4000f8e00ff */
[----:B----4-:R-:W-:Y:S01]  /*1190*/  UIMAD.WIDE.U32 UR18, UR7, UR12, URZ ;  /* 0x0000000c071272a5 */ /* 0x010fe2000f8e00ff */
[----:B------:R-:W-:Y:S01]  /*11a0*/  UMOV UR10, UR11 ;  /* 0x0000000b000a7c82 */ /* 0x000fe20008000000 */
[----:B------:R-:W-:-:S02]  /*11b0*/  UISETP.NE.AND UP1, UPT, UR21, 0x1, UPT ;  /* 0x000000011500788c */ /* 0x000fc4000bf25270 */
[----:B------:R-:W-:Y:S01]  /*11c0*/  USHF.R.U32.HI UR6, URZ, UR13, UR10 ;  /* 0x0000000dff067299 */ /* 0x000fe2000801160a */
[----:B------:R-:W2:Y:S02]  /*11d0*/  LDCU.64 UR10, c[0x0][0xb28] ;  /* 0x00016500ff0a77ac */ /* 0x000ea40008000a00 */
[----:B------:R-:W-:Y:S01]  /*11e0*/  UMOV UR18, UR19 ;  /* 0x0000001300127c82 */ /* 0x000fe20008000000 */
[----:B------:R-:W-:Y:S02]  /*11f0*/  USEL UR6, UR45, UR6, !UP0 ;  /* 0x000000062d067287 */ /* 0x000fe4000c000000 */
[----:B------:R-:W-:Y:S02]  /*1200*/  @UP0 USHF.R.U32.HI UR7, URZ, UR13, UR18 ;  /* 0x0000000dff070299 */ /* 0x000fe40008011612 */
[----:B------:R-:W-:Y:S02]  /*1210*/  UISETP.NE.AND UP0, UPT, UR14, 0x1, UPT ;  /* 0x000000010e00788c */ /* 0x000fe4000bf05270 */
[----:B-1----:R-:W-:Y:S01]  /*1220*/  UIMAD.WIDE.U32 UR12, UR8, UR15, URZ ;  /* 0x0000000f080c72a5 */ /* 0x002fe2000f8e00ff */
[----:B------:R-:W-:-:S02]  /*1230*/  UMOV UR5, UR17 ;  /* 0x0000001100057c82 */ /* 0x000fc40008000000 */
[----:B------:R-:W-:-:S04]  /*1240*/  USHF.R.U32.HI UR5, URZ, UR9, UR5 ;  /* 0x00000009ff057299 */ /* 0x000fc80008011605 */
[----:B------:R-:W-:Y:S01]  /*1250*/  UMOV UR12, UR13 ;  /* 0x0000000d000c7c82 */ /* 0x000fe20008000000 */
[----:B--2---:R-:W-:Y:S02]  /*1260*/  UIMAD.WIDE.U32 UR16, UR7, UR10, URZ ;  /* 0x0000000a071072a5 */ /* 0x004fe4000f8e00ff */
[----:B------:R-:W-:Y:S02]  /*1270*/  @UP0 USHF.R.U32.HI UR8, URZ, UR9, UR12 ;  /* 0x00000009ff080299 */ /* 0x000fe4000801160c */
[----:B------:R-:W-:Y:S02]  /*1280*/  USEL UR5, UR46, UR5, !UP0 ;  /* 0x000000052e057287 */ /* 0x000fe4000c000000 */
[----:B------:R-:W-:Y:S01]  /*1290*/  UIMAD.WIDE.U32 UR12, UR8, UR10, URZ ;  /* 0x0000000a080c72a5 */ /* 0x000fe2000f8e00ff */
[----:B------:R-:W-:Y:S02]  /*12a0*/  UMOV UR16, UR17 ;  /* 0x0000001100107c82 */ /* 0x000fe40008000000 */
[----:B------:R-:W-:-:S04]  /*12b0*/  @UP1 USHF.R.U32.HI UR7, URZ, UR11, UR16 ;  /* 0x0000000bff071299 */ /* 0x000fc80008011610 */
[----:B------:R-:W-:Y:S01]  /*12c0*/  UMOV UR12, UR13 ;  /* 0x0000000d000c7c82 */ /* 0x000fe20008000000 */
[----:B------:R-:W-:Y:S02]  /*12d0*/  UIMAD UR9, UR7, UR21, URZ ;  /* 0x00000015070972a4 */ /* 0x000fe4000f8e02ff */
[----:B------:R-:W-:Y:S02]  /*12e0*/  @UP1 USHF.R.U32.HI UR8, URZ, UR11, UR12 ;  /* 0x0000000bff081299 */ /* 0x000fe4000801160c */
[----:B------:R-:W-:Y:S02]  /*12f0*/  UIMAD.WIDE.U32 UR12, UR5, UR10, URZ ;  /* 0x0000000a050c72a5 */ /* 0x000fe4000f8e00ff */
[----:B------:R-:W-:Y:S02]  /*1300*/  UIMAD UR8, UR8, UR21, URZ ;  /* 0x00000015080872a4 */ /* 0x000fe4000f8e02ff */
[----:B------:R-:W-:Y:S02]  /*1310*/  UIADD3 UR12, UPT, UPT, -UR6, URZ, URZ ;  /* 0x000000ff060c7290 */ /* 0x000fe4000fffe1ff */
[----:B------:R-:W-:-:S02]  /*1320*/  UISETP.GE.AND UP0, UPT, UR5, UR8, UPT ;  /* 0x000000080500728c */ /* 0x000fc4000bf06270 */
[----:B------:R-:W-:Y:S02]  /*1330*/  UIMAD UR45, UR22, UR12, UR45 ;  /* 0x0000000c162d72a4 */ /* 0x000fe4000f8e022d */
[----:B------:R-:W-:Y:S02]  /*1340*/  UISETP.GE.OR UP0, UPT, UR6, UR9, UP0 ;  /* 0x000000090600728c */ /* 0x000fe40008706670 */
[----:B------:R-:W-:-:S03]  /*1350*/  UIMAD.WIDE.U32 UR8, UR6, UR10, URZ ;  /* 0x0000000a060872a5 */ /* 0x000fc6000f8e00ff */
[----:B------:R-:W-:Y:S02]  /*1360*/  UMOV UR10, UR13 ;  /* 0x0000000d000a7c82 */ /* 0x000fe40008000000 */
[----:B------:R-:W-:-:S04]  /*1370*/  USHF.R.U32.HI UR10, URZ, UR11, UR10 ;  /* 0x0000000bff0a7299 */ /* 0x000fc8000801160a */
[----:B------:R-:W-:Y:S02]  /*1380*/  USEL UR8, UR5, UR10, !UP1 ;  /* 0x0000000a05087287 */ /* 0x000fe4000c800000 */
[----:B------:R-:W-:Y:S02]  /*1390*/  @!UP0 USHF.R.U32.HI UR9, URZ, UR11, UR9 ;  /* 0x0000000bff098299 */ /* 0x000fe40008011609 */
[----:B------:R-:W-:Y:S02]  /*13a0*/  UIADD3 UR10, UPT, UPT, -UR8, URZ, URZ ;  /* 0x000000ff080a7290 */ /* 0x000fe4000fffe1ff */
[----:B------:R-:W-:Y:S02]  /*13b0*/  @!UP0 USEL UR9, UR6, UR9, !UP1 ;  /* 0x0000000906098287 */ /* 0x000fe4000c800000 */
[----:B------:R-:W-:Y:S02]  /*13c0*/  UIMAD UR10, UR21, UR10, UR5 ;  /* 0x0000000a150a72a4 */ /* 0x000fe4000f8e0205 */
[----:B------:R-:W-:-:S02]  /*13d0*/  UIADD3 UR11, UPT, UPT, -UR5, URZ, URZ ;  /* 0x000000ff050b7290 */ /* 0x000fc4000fffe1ff */
[----:B------:R-:W-:Y:S02]  /*13e0*/  @!UP0 UIMAD UR7, UR10, UR7, UR9 ;  /* 0x000000070a0782a4 */ /* 0x000fe4000f8e0209 */
[----:B------:R-:W-:Y:S02]  /*13f0*/  @!UP0 UIADD3 UR8, UPT, UPT, UR8, -UR9, URZ ;  /* 0x8000000908088290 */ /* 0x000fe4000fffe0ff */
[----:B------:R-:W-:Y:S02]  /*1400*/  UIMAD UR11, UR14, UR11, UR46 ;  /* 0x0000000b0e0b72a4 */ /* 0x000fe4000f8e022e */
[----:B------:R-:W-:-:S03]  /*1410*/  @!UP0 UIMAD UR5, UR8, UR21, UR6 ;  /* 0x00000015080582a4 */ /* 0x000fc6000f8e0206 */
[----:B------:R-:W-:Y:S01]  /*1420*/  @!UP0 UMOV UR6, UR7 ;  /* 0x0000000700068c82 */ /* 0x000fe20008000000 */
[----:B------:R-:W-:Y:S02]  /*1430*/  UIMAD UR46, UR5, UR14, UR11 ;  /* 0x0000000e052e72a4 */ /* 0x000fe4000f8e020b */
[----:B------:R-:W-:-:S12]  /*1440*/  UIMAD UR45, UR6, UR22, UR45 ;  /* 0x00000016062d72a4 */ /* 0x000fd8000f8e022d */
.L_x_18:
[----:B------:R-:W-:-:S09]  /*1450*/  UISETP.NE.AND UP0, UPT, UR23, 0x1, UPT ;  /* 0x000000011700788c */ /* 0x000fd2000bf05270 */
[----:B------:R-:W-:Y:S05]  /*1460*/  BRA.U UP0, `(.L_x_19) ;  /* 0x0000000100447547 */ /* 0x000fea000b800000 */
[----:B------:R-:W2:Y:S01]  /*1470*/  LDCU.128 UR8, c[0x0][0xb10] ;  /* 0x00016200ff0877ac */ /* 0x000ea20008000c00 */
[----:B------:R-:W3:Y:S01]  /*1480*/  LDCU UR14, c[0x0][0xb0c] ;  /* 0x00016180ff0e77ac */ /* 0x000ee20008000800 */
[----:B------:R-:W4:Y:S01]  /*1490*/  LDCU UR15, c[0x0][0xb20] ;  /* 0x00016400ff0f77ac */ /* 0x000f220008000800 */
[----:B--2---:R-:W-:Y:S02]  /*14a0*/  UIMAD.WIDE.U32 UR6, UR45, UR8, URZ ;  /* 0x000000082d0672a5 */ /* 0x004fe4000f8e00ff */
[----:B------:R-:W-:Y:S02]  /*14b0*/  UIMAD.WIDE.U32 UR12, UR46, UR11, URZ ;  /* 0x0000000b2e0c72a5 */ /* 0x000fe4000f8e00ff */
[----:B---3--:R-:W-:-:S03]  /*14c0*/  UISETP.NE.AND UP0, UPT, UR14, 0x1, UPT ;  /* 0x000000010e00788c */ /* 0x008fc6000bf05270 */
[----:B------:R-:W-:Y:S02]  /*14d0*/  UMOV UR6, UR7 ;  /* 0x0000000700067c82 */ /* 0x000fe40008000000 */
[----:B------:R-:W-:Y:S01]  /*14e0*/  USHF.R.U32.HI UR6, URZ, UR9, UR6 ;  /* 0x00000009ff067299 */ /* 0x000fe20008011606 */
[----:B------:R-:W-:-:S03]  /*14f0*/  UMOV UR5, UR13 ;  /* 0x0000000d00057c82 */ /* 0x000fc60008000000 */
[----:B------:R-:W-:Y:S02]  /*1500*/  USEL UR6, UR45, UR6, !UP0 ;  /* 0x000000062d067287 */ /* 0x000fe4000c000000 */
[----:B------:R-:W-:Y:S02]  /*1510*/  UISETP.NE.AND UP0, UPT, UR10, 0x1, UPT ;  /* 0x000000010a00788c */ /* 0x000fe4000bf05270 */
[----:B----4-:R-:W-:-:S04]  /*1520*/  USHF.R.U32.HI UR5, URZ, UR15, UR5 ;  /* 0x0000000fff057299 */ /* 0x010fc80008011605 */
[----:B------:R-:W-:-:S04]  /*1530*/  USEL UR5, UR46, UR5, !UP0 ;  /* 0x000000052e057287 */ /* 0x000fc8000c000000 */
[----:B------:R-:W-:Y:S02]  /*1540*/  UIADD3 UR7, UPT, UPT, UR6, -UR5, URZ ;  /* 0x8000000506077290 */ /* 0x000fe4000fffe0ff */
[----:B------:R-:W-:Y:S02]  /*1550*/  UIADD3 UR5, UPT, UPT, -UR6, UR5, URZ ;  /* 0x0000000506057290 */ /* 0x000fe4000fffe1ff */
[----:B------:R-:W-:Y:S02]  /*1560*/  UIMAD UR46, UR7, UR10, UR46 ;  /* 0x0000000a072e72a4 */ /* 0x000fe4000f8e022e */
[----:B------:R-:W-:-:S12]  /*1570*/  UIMAD UR45, UR5, UR14, UR45 ;  /* 0x0000000e052d72a4 */ /* 0x000fd8000f8e022d */
.L_x_19:
[----:B------:R-:W-:Y:S01]  /*1580*/  UISETP.NE.AND UP0, UPT, UR20, 0x2, UPT ;  /* 0x000000021400788c */ /* 0x000fe2000bf05270 */
[----:B------:R-:W-:Y:S09]  /*1590*/  BRA.U !UP6, `(.L_x_20) ;  /* 0x000000010e0c7547 */ /* 0x000ff2000b800000 */
[----:B------:R-:W-:Y:S01]  /*15a0*/  UCGABAR_WAIT ;  /* 0x0000000000007dc7 */ /* 0x000fe20008000000 */
[----:B------:R-:W-:Y:S01]  /*15b0*/  CCTL.IVALL ;  /* 0x00000000ff00798f */ /* 0x000fe20002000000 */
[----:B------:R-:W-:Y:S05]  /*15c0*/  BRA `(.L_x_21) ;  /* 0x0000000000047947 */ /* 0x000fea0003800000 */
.L_x_20:
[----:B------:R-:W-:Y:S06]  /*15d0*/  BAR.SYNC.DEFER_BLOCKING 0x0 ;  /* 0x0000000000007b1d */ /* 0x000fec0000010000 */
.L_x_21:
[----:B------:R-:W-:Y:S05]  /*15e0*/  BRA.U UP0, `(.L_x_22) ;  /* 0x00000015001c7547 */ /* 0x000fea000b800000 */
[----:B------:R-:W2:Y:S01]  /*15f0*/  LDCU UR7, c[0x0][0x38c] ;  /* 0x00007180ff0777ac */ /* 0x000ea20008000800 */
[----:B------:R-:W-:Y:S01]  /*1600*/  PLOP3.LUT P1, PT, PT, PT, UP3, 0x80, 0x8 ;  /* 0x000000000008781c */ /* 0x000fe20003f2f038 */
[----:B------:R-:W-:Y:S01]  /*1610*/  IMAD.MOV.U32 R12, RZ, RZ, 0x1 ;  /* 0x00000001ff0c7424 */ /* 0x000fe200078e00ff */
[----:B------:R-:W-:Y:S01]  /*1620*/  ISETP.EQ.OR P2, PT, R0, RZ, P3 ;  /* 0x000000ff0000720c */ /* 0x000fe20001f42670 */
[----:B------:R-:W-:Y:S01]  /*1630*/  UMOV UR8, 0x400 ;  /* 0x0000040000087882 */ /* 0x000fe20000000000 */
[----:B------:R-:W-:Y:S01]  /*1640*/  UISETP.NE.AND UP1, UPT, UR20, URZ, UPT ;  /* 0x000000ff1400728c */ /* 0x000fe2000bf25270 */
[----:B------:R-:W-:Y:S01]  /*1650*/  PLOP3.LUT P1, PT, P1, PT, PT, 0x8, 0x80 ;  /* 0x000000000080781c */ /* 0x000fe20000f2e170 */
[----:B------:R-:W-:Y:S01]  /*1660*/  USEL UR26, URZ, 0x1, UP5 ;  /* 0x00000001ff1a7887 */ /* 0x000fe2000a800000 */
[----:B------:R-:W-:Y:S01]  /*1670*/  CS2R R10, SRZ ;  /* 0x00000000000a7805 */ /* 0x000fe2000001ff00 */
[----:B------:R-:W-:Y:S01]  /*1680*/  IMAD.MOV.U32 R9, RZ, RZ, RZ ;  /* 0x000000ffff097224 */ /* 0x000fe200078e00ff */
[----:B------:R-:W3:Y:S01]  /*1690*/  LDCU UR40, c[0x0][0x370] ;  /* 0x00006e00ff2877ac */ /* 0x000ee20008000800 */
[----:B------:R-:W-:Y:S01]  /*16a0*/  IMAD.MOV.U32 R8, RZ, RZ, 0x1 ;  /* 0x00000001ff087424 */ /* 0x000fe200078e00ff */
[----:B------:R-:W4:Y:S01]  /*16b0*/  LDCU.64 UR28, c[0x0][0x348] ;  /* 0x00006900ff1c77ac */ /* 0x000f220008000a00 */
[----:B--2---:R-:W-:-:S02]  /*16c0*/  UIADD3 UR6, UPT, UPT, UR7, 0x7f, URZ ;  /* 0x0000007f07067890 */ /* 0x004fc4000fffe0ff */
[----:B------:R-:W-:Y:S02]  /*16d0*/  USHF.R.U32.HI UR47, URZ, 0x7, UR4 ;  /* 0x00000007ff2f7899 */ /* 0x000fe40008011604 */
[----:B------:R-:W-:Y:S02]  /*16e0*/  USHF.R.S32.HI UR5, URZ, 0x1f, UR6 ;  /* 0x0000001fff057899 */ /* 0x000fe40008011406 */
[----:B------:R-:W-:Y:S02]  /*16f0*/  UIADD3 UR48, UPT, UPT, UR7, 0xfe, URZ ;  /* 0x000000fe07307890 */ /* 0x000fe4000fffe0ff */
[----:B------:R-:W-:Y:S02]  /*1700*/  ULEA.HI UR5, UR5, UR6, URZ, 0x7 ;  /* 0x0000000605057291 */ /* 0x000fe4000f8f38ff */
[----:B------:R-:W-:Y:S02]  /*1710*/  ULEA UR6, UR61, UR8, 0x18 ;  /* 0x000000083d067291 */ /* 0x000fe4000f8ec0ff */
[----:B------:R-:W-:-:S02]  /*1720*/  USHF.R.S32.HI UR43, URZ, 0x7, UR5 ;  /* 0x00000007ff2b7899 */ /* 0x000fc40008011405 */
[----:B------:R-:W-:Y:S02]  /*1730*/  UIADD3 UR5, UPT, UPT, UR7, -0x1, URZ ;  /* 0xffffffff07057890 */ /* 0x000fe4000fffe0ff */
[----:B------:R-:W-:Y:S02]  /*1740*/  UISETP.LT.U32.AND UP0, UPT, UR43, 0x7, UPT ;  /* 0x000000072b00788c */ /* 0x000fe4000bf01070 */
[----:B------:R-:W-:Y:S02]  /*1750*/  UISETP.GE.U32.AND UP2, UPT, UR5, -0xff, UPT ;  /* 0xffffff010500788c */ /* 0x000fe4000bf46070 */
[----:B------:R-:W-:Y:S01]  /*1760*/  USEL UR41, UR43, 0x7, UP0 ;  /* 0x000000072b297887 */ /* 0x000fe20008000000 */
[----:B------:R-:W2:Y:S03]  /*1770*/  LDCU UR39, c[0x0][0x374] ;  /* 0x00006e80ff2777ac */ /* 0x000ea60008000800 */
[----:B------:R-:W-:-:S02]  /*1780*/  UIADD3 UR21, UPT, UPT, UR41, -0x1, URZ ;  /* 0xffffffff29157890 */ /* 0x000fc4000fffe0ff */
[----:B------:R-:W-:-:S03]  /*1790*/  USEL UR26, UR26, 0x2, UP1 ;  /* 0x000000021a1a7887 */ /* 0x000fc60008800000 */
[----:B------:R-:W-:Y:S02]  /*17a0*/  @UP2 UIADD3 UR21, UPT, UPT, UR41, URZ, URZ ;  /* 0x000000ff29152290 */ /* 0x000fe4000fffe0ff */
[----:B------:R-:W-:Y:S02]  /*17b0*/  UIADD3 UR5, UPT, UPT, UR6, 0x13300, UR4 ;  /* 0x0001330006057890 */ /* 0x000fe4000fffe004 */
[----:B------:R-:W-:Y:S02]  /*17c0*/  UIADD3 UR44, UPT, UPT, UR43, -UR41, URZ ;  /* 0x800000292b2c7290 */ /* 0x000fe4000fffe0ff */
[----:B------:R-:W-:Y:S01]  /*17d0*/  UIADD3 UR21, UPT, UPT, UR21, 0x1, URZ ;  /* 0x0000000115157890 */ /* 0x000fe2000fffe0ff */
[----:B---34-:R-:W-:-:S11]  /*17e0*/  UMOV UR13, URZ ;  /* 0x000000ff000d7c82 */ /* 0x018fd60008000000 */
.L_x_42:
[----:B------:R-:W-:-:S09]  /*17f0*/  UISETP.NE.AND UP0, UPT, UR61, URZ, UPT ;  /* 0x000000ff3d00728c */ /* 0x000fd2000bf05270 */
[----:B-1----:R-:W-:Y:S05]  /*1800*/  BRA.U UP0, `(.L_x_23) ;  /* 0x0000000100287547 */ /* 0x002fea000b800000 */
[----:B------:R-:W-:Y:S02]  /*1810*/  LEA R0, R9, UR6, 0x3 ;  /* 0x0000000609007c11 */ /* 0x000fe4000f8e18ff */
[----:B------:R-:W-:-:S04]  /*1820*/  SHF.L.U32 R3, R8, 0x1f, RZ ;  /* 0x0000001f08037819 */ /* 0x000fc800000006ff */
[----:B------:R-:W3:Y:S02]  /*1830*/  SYNCS.PHASECHK.TRANS64.TRYWAIT P0, [R0+URZ+0x100], R3 ;  /* 0x00010003000075a7 */ /* 0x000ee400080011ff */
[----:B---3--:R-:W-:Y:S05]  /*1840*/  @!P0 BRA `(.L_x_24) ;  /* 0x0000006400c48947 */ /* 0x008fea0003800000 */
.L_x_109:
[----:B------:R4:W-:Y:S01]  /*1850*/  SYNCS.ARRIVE.TRANS64.A1T0 RZ, [R0+URZ+0xf0], RZ ;  /* 0x0000f0ff00ff79a7 */ /* 0x0009e200081000ff */
[----:B------:R-:W-:-:S05]  /*1860*/  VIADD R9, R9, 0x1 ;  /* 0x0000000109097836 */ /* 0x000fca0000000000 */
[----:B------:R-:W-:-:S04]  /*1870*/  ISETP.NE.AND P0, PT, R9, 0x2, PT ;  /* 0x000000020900780c */ /* 0x000fc80003f05270 */
[----:B---3--:R-:W-:Y:S02]  /*1880*/  SEL R3, RZ, 0x1, P0 ;  /* 0x00000001ff037807 */ /* 0x008fe40000000000 */
[----:B------:R-:W-:Y:S02]  /*1890*/  SEL R9, R9, RZ, P0 ;  /* 0x000000ff09097207 */ /* 0x000fe40000000000 */
[----:B------:R-:W-:-:S07]  /*18a0*/  LOP3.LUT R8, R8, R3, RZ, 0x3c, !PT ;  /* 0x0000000308087212 */ /* 0x000fce00078e3cff */
.L_x_23:
[----:B------:R-:W-:Y:S01]  /*18b0*/  ULEA UR7, UR13, UR6, 0x3 ;  /* 0x000000060d077291 */ /* 0x000fe2000f8e18ff */
[----:B----4-:R-:W-:Y:S01]  /*18c0*/  SHF.L.U32 R0, R12, 0x1f, RZ ;  /* 0x0000001f0c007819 */ /* 0x010fe200000006ff */
[----:B------:R-:W-:Y:S02]  /*18d0*/  UISETP.GE.U32.AND UP0, UPT, UR48, 0xff, UPT ;  /* 0x000000ff3000788c */ /* 0x000fe4000bf06070 */
[----:B------:R-:W-:Y:S02]  /*18e0*/  USHF.L.U32 UR35, UR45, 0x6, URZ ;  /* 0x000000062d237899 */ /* 0x000fe400080006ff */
[----:B------:R-:W-:Y:S01]  /*18f0*/  UIMAD UR19, UR46, 0xa0, UR47 ;  /* 0x000000a02e1378a4 */ /* 0x000fe2000f8e022f */
[----:B------:R-:W-:Y:S02]  /*1900*/  UMOV UR14, URZ ;  /* 0x000000ff000e7c82 */ /* 0x000fe40008000000 */
[----:B------:R3:W4:Y:S02]  /*1910*/  SYNCS.PHASECHK.TRANS64.TRYWAIT P0, [UR7+0x38], R0 ;  /* 0x00003800ff0075a7 */ /* 0x0007240008001107 */
[----:B------:R-:W-:Y:S07]  /*1920*/  BRA.U !UP0, `(.L_x_25) ;  /* 0x0000000108bc7547 */ /* 0x000fee000b800000 */
[----:B------:R-:W-:Y:S01]  /*1930*/  UMOV UR9, URZ ;  /* 0x000000ff00097c82 */ /* 0x000fe20008000000 */
[----:B------:R-:W-:-:S05]  /*1940*/  UMOV UR7, UR13 ;  /* 0x0000000d00077c82 */ /* 0x000fca0008000000 */
.L_x_31:
[----:B------:R-:W-:Y:S01]  /*1950*/  @!P3 MOV R2, 0x7000 ;  /* 0x000070000002b802 */ /* 0x000fe20000000f00 */
[----:B------:R-:W-:Y:S01]  /*1960*/  ULEA UR33, UR7, UR6, 0x3 ;  /* 0x0000000607217291 */ /* 0x000fe2000f8e18ff */
[----:B-12-4-:R-:W-:Y:S11]  /*1970*/  @P0 BRA `(.L_x_26) ;  /* 0x00000000000c0947 */ /* 0x016ff60003800000 */
[----:B------:R-:W-:Y:S04]  /*1980*/  SHF.L.U32 R3, R12, 0x1f, RZ ;  /* 0x0000001f0c037819 */ /* 0x000fe800000006ff */
[----:B------:R-:W4:Y:S02]  /*1990*/  SYNCS.PHASECHK.TRANS64.TRYWAIT P0, [UR33+0x38], R3 ;  /* 0x00003803ff0075a7 */ /* 0x000f240008001121 */
[----:B----4-:R-:W-:Y:S05]  /*19a0*/  @!P0 BRA `(.L_x_27) ;  /* 0x0000006400808947 */ /* 0x010fea0003800000 */
.L_x_26:
[----:B------:R4:W-:Y:S01]  /*19b0*/  @!P3 SYNCS.ARRIVE.TRANS64 RZ, [UR33], R2 ;  /* 0x00000002ffffb9a7 */ /* 0x0009e20008000021 */
[----:B------:R-:W-:Y:S04]  /*19c0*/  ULOP3.LUT UR8, UR26, 0x2, URZ, 0xfc, !UPT ;  /* 0x000000021a087892 */ /* 0x000fe8000f8efcff */
[----:B------:R-:W-:Y:S09]  /*19d0*/  UISETP.NE.AND UP0, UPT, UR8, 0x2, UPT ;  /* 0x000000020800788c */ /* 0x000ff2000bf05270 */
[----:B------:R-:W-:Y:S05]  /*19e0*/  BRA.U UP0, `(.L_x_28) ;  /* 0x0000000100047547 */ /* 0x000fea000b800000 */
[----:B-12---:R-:W-:Y:S05]  /*19f0*/  BPT.TRAP 0x1 ;  /* 0x000000040000795c */ /* 0x006fea0000300000 */
.L_x_28:
[----:B------:R-:W-:Y:S04]  /*1a00*/  BSSY.RECONVERGENT B0, `(.L_x_29) ;  /* 0x0000003000007945 */ /* 0x000fe80003800200 */
[----:B------:R-:W-:Y:S05]  /*1a10*/  @P2 BRA `(.L_x_30) ;  /* 0x0000000000042947 */ /* 0x000fea0003800000 */
[----:B-12---:R-:W-:Y:S05]  /*1a20*/  BPT.TRAP 0x1 ;  /* 0x000000040000795c */ /* 0x006fea0000300000 */
.L_x_30:
[----:B-12---:R-:W-:Y:S05]  /*1a30*/  BSYNC.RECONVERGENT B0 ;  /* 0x0000000000007941 */ /* 0x006fea0003800200 */
.L_x_29:
[----:B------:R-:W-:Y:S02]  /*1a40*/  UIADD3 UR8, UPT, UPT, UR7, 0x1, URZ ;  /* 0x0000000107087890 */ /* 0x000fe4000fffe0ff */
[----:B------:R-:W-:Y:S02]  /*1a50*/  UIADD3 UR14, UP1, UPT, UR28, 0x80, URZ ;  /* 0x000000801c0e7890 */ /* 0x000fe4000ff3e0ff */
[----:B------:R-:W-:Y:S02]  /*1a60*/  UISETP.NE.AND UP0, UPT, UR8, 0x7, UPT ;  /* 0x000000070800788c */ /* 0x000fe4000bf05270 */
[----:B------:R-:W-:Y:S02]  /*1a70*/  ULEA UR32, UR7, UR6, 0xd ;  /* 0x0000000607207291 */ /* 0x000fe4000f8e68ff */
[----:B------:R-:W-:Y:S02]  /*1a80*/  USEL UR10, URZ, 0x1, UP0 ;  /* 0x00000001ff0a7887 */ /* 0x000fe40008000000 */
[----:B------:R-:W-:Y:S02]  /*1a90*/  USEL UR13, UR8, URZ, UP0 ;  /* 0x000000ff080d7287 */ /* 0x000fe40008000000 */
[----:B------:R-:W-:Y:S02]  /*1aa0*/  USHF.L.U32 UR34, UR9, 0x7, URZ ;  /* 0x0000000709227899 */ /* 0x000fe400080006ff */
[----:B------:R-:W-:Y:S01]  /*1ab0*/  ULEA UR8, UR13, UR6, 0x3 ;  /* 0x000000060d087291 */ /* 0x000fe2000f8e18ff */
[----:B------:R-:W-:Y:S01]  /*1ac0*/  LOP3.LUT R12, R12, UR10, RZ, 0x3c, !PT ;  /* 0x0000000a0c0c7c12 */ /* 0x000fe2000f8e3cff */
[----:B------:R-:W-:Y:S02]  /*1ad0*/  UIADD3.X UR15, UPT, UPT, URZ, UR29, URZ, UP1, !UPT ;  /* 0x0000001dff0f7290 */ /* 0x000fe40008ffe4ff */
[----:B------:R-:W-:Y:S01]  /*1ae0*/  UIADD3 UR32, UPT, UPT, UR32, 0x5300, URZ ;  /* 0x0000530020207890 */ /* 0x000fe2000fffe0ff */
[----:B---3--:R-:W-:Y:S01]  /*1af0*/  SHF.L.U32 R0, R12, 0x1f, RZ ;  /* 0x0000001f0c007819 */ /* 0x008fe200000006ff */
[----:B------:R-:W-:Y:S02]  /*1b00*/  UIMAD UR16, UR7, 0x5000, UR4 ;  /* 0x00005000071078a4 */ /* 0x000fe4000f8e0204 */
[----:B------:R-:W-:Y:S01]  /*1b10*/  UIADD3 UR10, UP0, UPT, UR28, 0x180, URZ ;  /* 0x000001801c0a7890 */ /* 0x000fe2000ff1e0ff */
[----:B------:R1:W2:Y:S01]  /*1b20*/  SYNCS.PHASECHK.TRANS64.TRYWAIT P0, [UR8+0x38], R0 ;  /* 0x00003800ff0075a7 */ /* 0x0002a20008001108 */
[----:B------:R-:W-:Y:S01]  /*1b30*/  UIADD3 UR16, UPT, UPT, UR6, 0x13300, UR16 ;  /* 0x0001330006107890 */ /* 0x000fe2000fffe010 */
[----:B------:R-:W-:Y:S01]  /*1b40*/  UMOV UR22, 0x0 ;  /* 0x0000000000167882 */ /* 0x000fe20000000000 */
[----:B------:R-:W-:Y:S01]  /*1b50*/  UMOV UR23, 0x10000000 ;  /* 0x1000000000177882 */ /* 0x000fe20000000000 */
[----:B------:R-:W-:Y:S01]  /*1b60*/  UIADD3.X UR11, UPT, UPT, URZ, UR29, URZ, UP0, !UPT ;  /* 0x0000001dff0b7290 */ /* 0x000fe200087fe4ff */
[----:B------:R3:W-:Y:S01]  /*1b70*/  UTMALDG.3D [UR32], [UR14], desc[UR22] ;  /* 0x000016200e0075b4 */ /* 0x0007e20008011000 */
[----:B------:R-:W-:Y:S01]  /*1b80*/  UIADD3 UR9, UPT, UPT, UR9, 0x1, URZ ;  /* 0x0000000109097890 */ /* 0x000fe2000fffe0ff */
[----:B------:R-:W-:Y:S01]  /*1b90*/  UMOV UR7, 0x30000 ;  /* 0x0003000000077882 */ /* 0x000fe20000000000 */
[----:B------:R-:W-:Y:S01]  /*1ba0*/  UMOV UR20, UR36 ;  /* 0x0000002400147c82 */ /* 0x000fe20008000000 */
[----:B------:R-:W-:Y:S01]  /*1bb0*/  UMOV UR17, UR33 ;  /* 0x0000002100117c82 */ /* 0x000fe20008000000 */
[----:B------:R-:W-:Y:S01]  /*1bc0*/  UMOV UR18, UR34 ;  /* 0x0000002200127c82 */ /* 0x000fe20008000000 */
[----:B------:R-:W-:Y:S02]  /*1bd0*/  UISETP.NE.AND UP0, UPT, UR9, UR21, UPT ;  /* 0x000000150900728c */ /* 0x000fe4000bf05270 */
[----:B------:R4:W-:Y:S01]  /*1be0*/  UTMALDG.3D.MULTICAST [UR16], [UR10], UR7, desc[UR22] ;  /* 0x000016100a0073b4 */ /* 0x0009e20008011807 */
[----:B---3--:R-:W-:Y:S01]  /*1bf0*/  UMOV UR14, UR21 ;  /* 0x00000015000e7c82 */ /* 0x008fe20008000000 */
[----:B----4-:R-:W-:Y:S05]  /*1c00*/  UMOV UR7, UR13 ;  /* 0x0000000d00077c82 */ /* 0x010fea0008000000 */
[----:B------:R-:W-:Y:S05]  /*1c10*/  BRA.U UP0, `(.L_x_31) ;  /* 0xfffffffd004c7547 */ /* 0x000fea000b83ffff */
.L_x_25:
[----:B------:R-:W-:Y:S01]  /*1c20*/  ULEA UR7, UR13, UR6, 0x3 ;  /* 0x000000060d077291 */ /* 0x000fe2000f8e18ff */
[----:B-1-3--:R-:W-:Y:S01]  /*1c30*/  SHF.L.U32 R0, R12, 0x1f, RZ ;  /* 0x0000001f0c007819 */ /* 0x00afe200000006ff */
[----:B------:R-:W-:Y:S01]  /*1c40*/  @!P1 SYNCS.ARRIVE.TRANS64.A1T0 RZ, [UR6+0x88], RZ ;  /* 0x000088ffffff99a7 */ /* 0x000fe20008100006 */
[----:B------:R-:W-:-:S06]  /*1c50*/  UISETP.GT.AND UP0, UPT, UR43, UR41, UPT ;  /* 0x000000292b00728c */ /* 0x000fcc000bf04270 */
[----:B--2-4-:R1:W2:Y:S03]  /*1c60*/  SYNCS.PHASECHK.TRANS64.TRYWAIT P0, [UR7+0x38], R0 ;  /* 0x00003800ff0075a7 */ /* 0x0142a60008001107 */
[----:B------:R-:W-:Y:S05]  /*1c70*/  BRA.U !UP0, `(.L_x_32) ;  /* 0x0000000108bc7547 */ /* 0x000fea000b800000 */
[----:B------:R-:W-:Y:S01]  /*1c80*/  UIADD3 UR15, UPT, UPT, UR44, UR14, URZ ;  /* 0x0000000e2c0f7290 */ /* 0x000fe2000fffe0ff */
[----:B------:R-:W-:-:S11]  /*1c90*/  UMOV UR7, UR13 ;  /* 0x0000000d00077c82 */ /* 0x000fd60008000000 */
.L_x_38:
[----:B--2---:R-:W-:Y:S01]  /*1ca0*/  @!P3 MOV R2, 0x7000 ;  /* 0x000070000002b802 */ /* 0x004fe20000000f00 */
[----:B---3--:R-:W-:Y:S01]  /*1cb0*/  ULEA UR9, UR7, UR6, 0x3 ;  /* 0x0000000607097291 */ /* 0x008fe2000f8e18ff */
[----:B--2-4-:R-:W-:Y:S11]  /*1cc0*/  @P0 BRA `(.L_x_33) ;  /* 0x00000000000c0947 */ /* 0x014ff60003800000 */
[----:B------:R-:W-:Y:S04]  /*1cd0*/  SHF.L.U32 R3, R12, 0x1f, RZ ;  /* 0x0000001f0c037819 */ /* 0x000fe800000006ff */
[----:B------:R-:W2:Y:S02]  /*1ce0*/  SYNCS.PHASECHK.TRANS64.TRYWAIT P0, [UR9+0x38], R3 ;  /* 0x00003803ff0075a7 */ /* 0x000ea40008001109 */
[----:B--2---:R-:W-:Y:S05]  /*1cf0*/  @!P0 BRA `(.L_x_34) ;  /* 0x0000006000c48947 */ /* 0x004fea0003800000 */
.L_x_33:
[----:B------:R2:W-:Y:S01]  /*1d00*/  @!P3 SYNCS.ARRIVE.TRANS64 RZ, [UR9], R2 ;  /* 0x00000002ffffb9a7 */ /* 0x0005e20008000009 */
[----:B------:R-:W-:Y:S04]  /*1d10*/  ULOP3.LUT UR8, UR26, 0x2, URZ, 0xfc, !UPT ;  /* 0x000000021a087892 */ /* 0x000fe8000f8efcff */
[----:B------:R-:W-:Y:S09]  /*1d20*/  UISETP.NE.AND UP0, UPT, UR8, 0x2, UPT ;  /* 0x000000020800788c */ /* 0x000ff2000bf05270 */
[----:B------:R-:W-:Y:S05]  /*1d30*/  BRA.U UP0, `(.L_x_35) ;  /* 0x0000000100047547 */ /* 0x000fea000b800000 */
[----:B------:R-:W-:Y:S05]  /*1d40*/  BPT.TRAP 0x1 ;  /* 0x000000040000795c */ /* 0x000fea0000300000 */
.L_x_35:
[----:B------:R-:W-:Y:S04]  /*1d50*/  BSSY.RECONVERGENT B0, `(.L_x_36) ;  /* 0x0000003000007945 */ /* 0x000fe80003800200 */
[----:B------:R-:W-:Y:S05]  /*1d60*/  @P2 BRA `(.L_x_37) ;  /* 0x0000000000042947 */ /* 0x000fea0003800000 */
[----:B------:R-:W-:Y:S05]  /*1d70*/  BPT.TRAP 0x1 ;  /* 0x000000040000795c */ /* 0x000fea0000300000 */
.L_x_37:
[----:B------:R-:W-:Y:S05]  /*1d80*/  BSYNC.RECONVERGENT B0 ;  /* 0x0000000000007941 */ /* 0x000fea0003800200 */
.L_x_36:
[----:B------:R-:W-:Y:S02]  /*1d90*/  UIADD3 UR8, UPT, UPT, UR7, 0x1, URZ ;  /* 0x0000000107087890 */ /* 0x000fe4000fffe0ff */
[----:B------:R-:W-:Y:S02]  /*1da0*/  UIADD3 UR22, UP1, UPT, UR28, 0x80, URZ ;  /* 0x000000801c167890 */ /* 0x000fe4000ff3e0ff */
[----:B------:R-:W-:Y:S02]  /*1db0*/  UISETP.NE.AND UP0, UPT, UR8, 0x7, UPT ;  /* 0x000000070800788c */ /* 0x000fe4000bf05270 */
[----:B------:R-:W-:Y:S02]  /*1dc0*/  UIADD3.X UR23, UPT, UPT, URZ, UR29, URZ, UP1, !UPT ;  /* 0x0000001dff177290 */ /* 0x000fe40008ffe4ff */
[----:B------:R-:W-:Y:S02]  /*1dd0*/  USEL UR10, URZ, 0x1, UP0 ;  /* 0x00000001ff0a7887 */ /* 0x000fe40008000000 */
[----:B------:R-:W-:Y:S02]  /*1de0*/  USEL UR13, UR8, URZ, UP0 ;  /* 0x000000ff080d7287 */ /* 0x000fe40008000000 */
[----:B------:R-:W-:Y:S02]  /*1df0*/  UIADD3 UR24, UP0, UPT, UR28, 0x180, URZ ;  /* 0x000001801c187890 */ /* 0x000fe4000ff1e0ff */
[----:B------:R-:W-:Y:S01]  /*1e00*/  ULEA UR8, UR13, UR6, 0x3 ;  /* 0x000000060d087291 */ /* 0x000fe2000f8e18ff */
[----:B------:R-:W-:Y:S01]  /*1e10*/  LOP3.LUT R12, R12, UR10, RZ, 0x3c, !PT ;  /* 0x0000000a0c0c7c12 */ /* 0x000fe2000f8e3cff */
[----:B------:R-:W-:Y:S02]  /*1e20*/  USHF.L.U32 UR10, UR14, 0x7, URZ ;  /* 0x000000070e0a7899 */ /* 0x000fe400080006ff */
[----:B------:R-:W-:Y:S01]  /*1e30*/  UIMAD UR16, UR7, 0x5000, UR5 ;  /* 0x00005000071078a4 */ /* 0x000fe2000f8e0205 */
[----:B-1----:R-:W-:Y:S01]  /*1e40*/  SHF.L.U32 R0, R12, 0x1f, RZ ;  /* 0x0000001f0c007819 */ /* 0x002fe200000006ff */
[----:B------:R-:W-:Y:S02]  /*1e50*/  UIADD3.X UR25, UPT, UPT, URZ, UR29, URZ, UP0, !UPT ;  /* 0x0000001dff197290 */ /* 0x000fe400087fe4ff */
[----:B------:R-:W-:Y:S01]  /*1e60*/  UIADD3 UR14, UPT, UPT, UR14, 0x1, URZ ;  /* 0x000000010e0e7890 */ /* 0x000fe2000fffe0ff */
[----:B------:R3:W4:Y:S01]  /*1e70*/  SYNCS.PHASECHK.TRANS64.TRYWAIT P0, [UR8+0x38], R0 ;  /* 0x00003800ff0075a7 */ /* 0x0007220008001108 */
[----:B------:R-:W-:Y:S01]  /*1e80*/  ULEA UR8, UR7, UR6, 0xd ;  /* 0x0000000607087291 */ /* 0x000fe2000f8e68ff */
[----:B------:R-:W-:Y:S01]  /*1e90*/  UMOV UR30, 0x0 ;  /* 0x00000000001e7882 */ /* 0x000fe20000000000 */
[----:B------:R-:W-:Y:S02]  /*1ea0*/  UMOV UR31, 0x10000000 ;  /* 0x10000000001f7882 */ /* 0x000fe40000000000 */
[----:B------:R-:W-:Y:S01]  /*1eb0*/  UIADD3 UR8, UPT, UPT, UR8, 0x5300, URZ ;  /* 0x0000530008087890 */ /* 0x000fe2000fffe0ff */
[----:B------:R-:W-:Y:S01]  /*1ec0*/  UMOV UR11, UR35 ;  /* 0x00000023000b7c82 */ /* 0x000fe20008000000 */
[----:B------:R-:W-:Y:S01]  /*1ed0*/  UMOV UR12, UR36 ;  /* 0x00000024000c7c82 */ /* 0x000fe20008000000 */
[----:B------:R-:W-:Y:S01]  /*1ee0*/  UMOV UR27, 0x30000 ;  /* 0x00030000001b7882 */ /* 0x000fe20000000000 */
[----:B------:R-:W-:Y:S01]  /*1ef0*/  UMOV UR20, UR36 ;  /* 0x0000002400147c82 */ /* 0x000fe20008000000 */
[----:B------:R-:W-:Y:S01]  /*1f00*/  UMOV UR17, UR9 ;  /* 0x0000000900117c82 */ /* 0x000fe20008000000 */
[----:B------:R-:W-:Y:S01]  /*1f10*/  UMOV UR18, UR10 ;  /* 0x0000000a00127c82 */ /* 0x000fe20008000000 */
[----:B------:R-:W-:Y:S02]  /*1f20*/  UISETP.NE.AND UP0, UPT, UR14, UR15, UPT ;  /* 0x0000000f0e00728c */ /* 0x000fe4000bf05270 */
[----:B------:R3:W-:Y:S01]  /*1f30*/  UTMALDG.3D [UR8], [UR22], desc[UR30] ;  /* 0x00001e08160075b4 */ /* 0x0007e20008011000 */
[----:B------:R-:W-:Y:S01]  /*1f40*/  UMOV UR7, UR13 ;  /* 0x0000000d00077c82 */ /* 0x000fe20008000000 */
[----:B------:R3:W-:Y:S05]  /*1f50*/  UTMALDG.3D.MULTICAST [UR16], [UR24], UR27, desc[UR30] ;  /* 0x00001e10180073b4 */ /* 0x0007ea000801181b */
[----:B------:R-:W-:Y:S05]  /*1f60*/  BRA.U UP0, `(.L_x_38) ;  /* 0xfffffffd004c7547 */ /* 0x000fea000b83ffff */
.L_x_32:
[C---:B------:R-:W-:Y:S01]  /*1f70*/  LEA R3, R11.reuse, UR6, 0x3 ;  /* 0x000000060b037c11 */ /* 0x040fe2000f8e18ff */
[----:B------:R-:W-:Y:S01]  /*1f80*/  NOP ;  /* 0x0000000000007918 */ /* 0x000fe20000000000 */
[----:B-1-3--:R-:W-:Y:S02]  /*1f90*/  SHF.L.U32 R0, R10, 0x1f, RZ ;  /* 0x0000001f0a007819 */ /* 0x00afe400000006ff */
[----:B------:R-:W-:Y:S02]  /*1fa0*/  LEA R5, R11, UR6, 0x4 ;  /* 0x000000060b057c11 */ /* 0x000fe4000f8e20ff */
[----:B--2-4-:R-:W1:Y:S02]  /*1fb0*/  SYNCS.PHASECHK.TRANS64.TRYWAIT P0, [R3+URZ+0x90], R0 ;  /* 0x00009000030075a7 */ /* 0x014e6400080011ff */
[----:B-1----:R-:W-:Y:S05]  /*1fc0*/  @!P0 BRA `(.L_x_39) ;  /* 0x0000006000288947 */ /* 0x002fea0003800000 */
.L_x_112:
[----:B------:R-:W2:Y:S01]  /*1fd0*/  LDS.128 R4, [R5+0x120] ;  /* 0x0001200005047984 */ /* 0x000ea20000000c00 */
[----:B------:R-:W-:Y:S01]  /*1fe0*/  UISETP.GE.AND UP0, UPT, UR42, 0x1, UPT ;  /* 0x000000012a00788c */ /* 0x000fe2000bf06270 */
[----:B------:R-:W-:Y:S01]  /*1ff0*/  @!PT LDS RZ, [RZ] ;  /* 0x00000000fffff984 */ /* 0x000fe20000000800 */
[----:B------:R-:W-:Y:S01]  /*2000*/  @!PT LDS RZ, [RZ] ;  /* 0x00000000fffff984 */ /* 0x000fe20000000800 */
[----:B------:R-:W-:Y:S01]  /*2010*/  @!PT LDS RZ, [RZ] ;  /* 0x00000000fffff984 */ /* 0x000fe20000000800 */
[----:B------:R-:W-:Y:S01]  /*2020*/  @!PT LDS RZ, [RZ] ;  /* 0x00000000fffff984 */ /* 0x000fe20000000800 */
[----:B------:R3:W-:Y:S06]  /*2030*/  MEMBAR.ALL.CTA ;  /* 0x0000000000007992 */ /* 0x0007ec0000008000 */
[----:B---3--:R-:W3:Y:S01]  /*2040*/  FENCE.VIEW.ASYNC.S ;  /* 0x00000000000073c6 */ /* 0x008ee20000000000 */
[----:B--2---:R-:W-:-:S13]  /*2050*/  LOP3.LUT P0, RZ, R6, 0x1, RZ, 0xc0, !PT ;  /* 0x0000000106ff7812 */ /* 0x004fda000780c0ff */
[----:B---3--:R-:W-:Y:S01]  /*2060*/  VOTEU.ANY UP1, P0 ;  /* 0x0000000000ff7886 */ /* 0x008fe20000020100 */
[----:B------:R-:W-:-:S13]  /*2070*/  PLOP3.LUT P0, PT, PT, PT, UP1, 0x80, 0x8 ;  /* 0x000000000008781c */ /* 0x000fda0003f0f018 */
[----:B-1----:R-:W-:Y:S02]  /*2080*/  @P0 LOP3.LUT R0, R5, 0xffff, RZ, 0xc0, !PT ;  /* 0x0000ffff05000812 */ /* 0x002fe400078ec0ff */
[----:B------:R-:W-:Y:S02]  /*2090*/  @P0 MOV R2, R4 ;  /* 0x0000000400020202 */ /* 0x000fe40000000f00 */
[----:B------:R-:W-:Y:S01]  /*20a0*/  @P0 R2UR UR8, R0 ;  /* 0x00000000000802ca */ /* 0x000fe200000e0000 */
[----:B------:R-:W-:Y:S01]  /*20b0*/  VIADD R0, R3, 0xa0 ;  /* 0x000000a003007836 */ /* 0x000fe20000000000 */
[----:B------:R-:W-:Y:S02]  /*20c0*/  @P0 SHF.R.U32.HI R4, RZ, 0x10, R5 ;  /* 0x00000010ff040819 */ /* 0x000fe40000011605 */
[----:B------:R-:W-:Y:S02]  /*20d0*/  @P0 R2UR UR9, R2 ;  /* 0x00000000020902ca */ /* 0x000fe400000e0000 */
[----:B------:R-:W-:-:S02]  /*20e0*/  PRMT R0, RZ, 0x654, R0 ;  /* 0x00000654ff007816 */ /* 0x000fc40000000000 */
[----:B------:R-:W-:Y:S02]  /*20f0*/  @P0 R2UR UR7, R4 ;  /* 0x00000000040702ca */ /* 0x000fe400000e0000 */
[----:B------:R1:W-:Y:S03]  /*2100*/  SYNCS.ARRIVE.TRANS64.RED.A1T0 RZ, [R0+URZ], RZ ;  /* 0x000000ff00ff79a7 */ /* 0x0003e600081004ff */
[----:B------:R-:W-:-:S04]  /*2110*/  @UP1 UMOV UR37, UR8 ;  /* 0x0000000800251c82 */ /* 0x000fc80008000000 */
[----:B------:R-:W-:-:S04]  /*2120*/  @UP1 UMOV UR38, UR9 ;  /* 0x0000000900261c82 */ /* 0x000fc80008000000 */
[----:B------:R-:W-:Y:S01]  /*2130*/  @UP1 UMOV UR36, UR7 ;  /* 0x0000000700241c82 */ /* 0x000fe20008000000 */
[----:B------:R-:W-:Y:S05]  /*2140*/  BRA.U !UP0, `(.L_x_40) ;  /* 0x0000000108d47547 */ /* 0x000fea000b800000 */
[----:B------:R-:W2:Y:S01]  /*2150*/  LDCU.128 UR16, c[0x0][0xb10] ;  /* 0x00016200ff1077ac */ /* 0x000ea20008000c00 */
[----:B------:R-:W3:Y:S01]  /*2160*/  LDCU UR12, c[0x0][0xb20] ;  /* 0x00016400ff0c77ac */ /* 0x000ee20008000800 */
[----:B------:R-:W4:Y:S01]  /*2170*/  LDCU UR20, c[0x0][0xb0c] ;  /* 0x00016180ff1477ac */ /* 0x000f220008000800 */
[----:B------:R-:W1:Y:S01]  /*2180*/  LDCU.64 UR10, c[0x0][0xb28] ;  /* 0x00016500ff0a77ac */ /* 0x000e620008000a00 */
[----:B------:R-:W-:Y:S02]  /*2190*/  UISETP.NE.AND UP3, UPT, UR42, 0x1, UPT ;  /* 0x000000012a00788c */ /* 0x000fe4000bf65270 */
[----:B--2---:R-:W-:Y:S02]  /*21a0*/  UIMAD.WIDE.U32 UR14, UR39, UR19, URZ ;  /* 0x00000013270e72a5 */ /* 0x004fe4000f8e00ff */
[----:B------:R-:W-:Y:S02]  /*21b0*/  UIMAD.WIDE.U32 UR8, UR40, UR16, URZ ;  /* 0x00000010280872a5 */ /* 0x000fe4000f8e00ff */
[----:B------:R-:W-:-:S02]  /*21c0*/  UISETP.NE.AND UP0, UPT, UR18, 0x1, UPT ;  /* 0x000000011200788c */ /* 0x000fc4000bf05270 */
[----:B------:R-:W-:Y:S01]  /*21d0*/  UIMAD.WIDE.U32 UR24, UR37, UR19, URZ ;  /* 0x00000013251872a5 */ /* 0x000fe2000f8e00ff */
[----:B------:R-:W-:Y:S02]  /*21e0*/  UMOV UR14, UR15 ;  /* 0x0000000f000e7c82 */ /* 0x000fe40008000000 */
[----:B------:R-:W-:Y:S01]  /*21f0*/  UMOV UR8, UR9 ;  /* 0x0000000900087c82 */ /* 0x000fe20008000000 */
[----:B---3--:R-:W-:Y:S02]  /*2200*/  USHF.R.U32.HI UR14, URZ, UR12, UR14 ;  /* 0x0000000cff0e7299 */ /* 0x008fe4000801160e */
[----:B------:R-:W-:Y:S02]  /*2210*/  USHF.R.U32.HI UR9, URZ, UR17, UR8 ;  /* 0x00000011ff097299 */ /* 0x000fe40008011608 */
[----:B----4-:R-:W-:Y:S02]  /*2220*/  UISETP.NE.AND UP2, UPT, UR20, 0x1, UPT ;  /* 0x000000011400788c */ /* 0x010fe4000bf45270 */
[----:B------:R-:W-:-:S02]  /*2230*/  USEL UR8, UR39, UR14, !UP0 ;  /* 0x0000000e27087287 */ /* 0x000fc4000c000000 */
[----:B------:R-:W-:Y:S02]  /*2240*/  USEL UR9, UR40, UR9, !UP2 ;  /* 0x0000000928097287 */ /* 0x000fe4000d000000 */
[----:B-1----:R-:W-:Y:S01]  /*2250*/  UIMAD.WIDE.U32 UR14, UR8, UR10, URZ ;  /* 0x0000000a080e72a5 */ /* 0x002fe2000f8e00ff */
[----:B------:R-:W-:Y:S01]  /*2260*/  UMOV UR7, UR25 ;  /* 0x0000001900077c82 */ /* 0x000fe20008000000 */
[----:B------:R-:W-:Y:S02]  /*2270*/  UIMAD.WIDE.U32 UR22, UR38, UR16, URZ ;  /* 0x00000010261672a5 */ /* 0x000fe4000f8e00ff */
[----:B------:R-:W-:-:S03]  /*2280*/  UIMAD.WIDE.U32 UR24, UR9, UR10, URZ ;  /* 0x0000000a091872a5 */ /* 0x000fc6000f8e00ff */
[----:B------:R-:W-:Y:S01]  /*2290*/  UMOV UR14, UR15 ;  /* 0x0000000f000e7c82 */ /* 0x000fe20008000000 */
[----:B------:R-:W-:Y:S02]  /*22a0*/  USHF.R.U32.HI UR7, URZ, UR12, UR7 ;  /* 0x0000000cff077299 */ /* 0x000fe40008011607 */
[----:B------:R-:W-:Y:S01]  /*22b0*/  @UP3 USHF.R.U32.HI UR8, URZ, UR11, UR14 ;  /* 0x0000000bff083299 */ /* 0x000fe2000801160e */
[----:B------:R-:W-:Y:S01]  /*22c0*/  UMOV UR22, UR23 ;  /* 0x0000001700167c82 */ /* 0x000fe20008000000 */
[----:B------:R-:W-:Y:S01]  /*22d0*/  UMOV UR24, UR25 ;  /* 0x0000001900187c82 */ /* 0x000fe20008000000 */
[----:B------:R-:W-:Y:S02]  /*22e0*/  USHF.R.U32.HI UR17, URZ, UR17, UR22 ;  /* 0x00000011ff117299 */ /* 0x000fe40008011616 */
[----:B------:R-:W-:Y:S02]  /*22f0*/  USEL UR7, UR37, UR7, !UP0 ;  /* 0x0000000725077287 */ /* 0x000fe4000c000000 */
[----:B------:R-:W-:-:S02]  /*2300*/  @UP3 USHF.R.U32.HI UR9, URZ, UR11, UR24 ;  /* 0x0000000bff093299 */ /* 0x000fc40008011618 */
[----:B------:R-:W-:Y:S02]  /*2310*/  UIMAD UR12, UR42, UR8, URZ ;  /* 0x000000082a0c72a4 */ /* 0x000fe4000f8e02ff */
[----:B------:R-:W-:Y:S02]  /*2320*/  USEL UR8, UR38, UR17, !UP2 ;  /* 0x0000001126087287 */ /* 0x000fe4000d000000 */
[----:B------:R-:W-:Y:S02]  /*2330*/  UIMAD UR14, UR42, UR9, URZ ;  /* 0x000000092a0e72a4 */ /* 0x000fe4000f8e02ff */
[----:B------:R-:W-:Y:S02]  /*2340*/  UISETP.GE.AND UP0, UPT, UR7, UR12, UPT ;  /* 0x0000000c0700728c */ /* 0x000fe4000bf06270 */
[----:B------:R-:W-:Y:S02]  /*2350*/  UIMAD.WIDE.U32 UR16, UR7, UR10, URZ ;  /* 0x0000000a071072a5 */ /* 0x000fe4000f8e00ff */
[----:B------:R-:W-:-:S02]  /*2360*/  UISETP.GE.OR UP0, UPT, UR8, UR14, UP0 ;  /* 0x0000000e0800728c */ /* 0x000fc40008706670 */
[----:B------:R-:W-:Y:S02]  /*2370*/  UIMAD.WIDE.U32 UR14, UR8, UR10, URZ ;  /* 0x0000000a080e72a5 */ /* 0x000fe4000f8e00ff */
[----:B------:R-:W-:Y:S01]  /*2380*/  UIADD3 UR16, UPT, UPT, -UR7, URZ, URZ ;  /* 0x000000ff07107290 */ /* 0x000fe2000fffe1ff */
[----:B------:R-:W-:Y:S01]  /*2390*/  UMOV UR12, UR17 ;  /* 0x00000011000c7c82 */ /* 0x000fe20008000000 */
[----:B------:R-:W-:Y:S02]  /*23a0*/  UIADD3 UR14, UPT, UPT, -UR8, URZ, URZ ;  /* 0x000000ff080e7290 */ /* 0x000fe4000fffe1ff */
[----:B------:R-:W-:-:S03]  /*23b0*/  USHF.R.U32.HI UR12, URZ, UR11, UR12 ;  /* 0x0000000bff0c7299 */ /* 0x000fc6000801160c */
[----:B------:R-:W-:Y:S01]  /*23c0*/  @!UP0 UMOV UR10, UR15 ;  /* 0x0000000f000a8c82 */ /* 0x000fe20008000000 */
[----:B------:R-:W-:Y:S02]  /*23d0*/  UIMAD UR16, UR18, UR16, UR37 ;  /* 0x00000010121072a4 */ /* 0x000fe4000f8e0225 */
[----:B------:R-:W-:Y:S02]  /*23e0*/  USEL UR12, UR7, UR12, !UP3 ;  /* 0x0000000c070c7287 */ /* 0x000fe4000d800000 */
[----:B------:R-:W-:Y:S02]  /*23f0*/  @!UP0 USHF.R.U32.HI UR10, URZ, UR11, UR10 ;  /* 0x0000000bff0a8299 */ /* 0x000fe4000801160a */
[----:B------:R-:W-:Y:S02]  /*2400*/  UIADD3 UR11, UPT, UPT, -UR12, URZ, URZ ;  /* 0x000000ff0c0b7290 */ /* 0x000fe4000fffe1ff */
[----:B------:R-:W-:Y:S02]  /*2410*/  @!UP0 USEL UR10, UR8, UR10, !UP3 ;  /* 0x0000000a080a8287 */ /* 0x000fe4000d800000 */
[----:B------:R-:W-:-:S02]  /*2420*/  UIMAD UR11, UR42, UR11, UR7 ;  /* 0x0000000b2a0b72a4 */ /* 0x000fc4000f8e0207 */
[----:B------:R-:W-:Y:S02]  /*2430*/  @!UP0 UIADD3 UR12, UPT, UPT, UR12, -UR10, URZ ;  /* 0x8000000a0c0c8290 */ /* 0x000fe4000fffe0ff */
[----:B------:R-:W-:Y:S02]  /*2440*/  @!UP0 UIMAD UR10, UR11, UR9, UR10 ;  /* 0x000000090b0a82a4 */ /* 0x000fe4000f8e020a */
[----:B------:R-:W-:Y:S02]  /*2450*/  @!UP0 UIMAD UR7, UR42, UR12, UR8 ;  /* 0x0000000c2a0782a4 */ /* 0x000fe4000f8e0208 */
[----:B------:R-:W-:Y:S02]  /*2460*/  UIMAD UR9, UR20, UR14, UR38 ;  /* 0x0000000e140972a4 */ /* 0x000fe4000f8e0226 */
[----:B------:R-:W-:Y:S01]  /*2470*/  UIMAD UR37, UR7, UR18, UR16 ;  /* 0x00000012072572a4 */ /* 0x000fe2000f8e0210 */
[----:B------:R-:W-:Y:S02]  /*2480*/  @!UP0 UMOV UR8, UR10 ;  /* 0x0000000a00088c82 */ /* 0x000fe40008000000 */
[----:B------:R-:W-:-:S12]  /*2490*/  UIMAD UR38, UR8, UR20, UR9 ;  /* 0x00000014082672a4 */ /* 0x000fd8000f8e0209 */
.L_x_40:
[----:B------:R-:W2:Y:S02]  /*24a0*/  LDCU UR7, c[0x0][0xb30] ;  /* 0x00016600ff0777ac */ /* 0x000ea40008000800 */
[----:B--2---:R-:W-:-:S09]  /*24b0*/  UISETP.NE.AND UP0, UPT, UR7, 0x1, UPT ;  /* 0x000000010700788c */ /* 0x004fd2000bf05270 */
[----:B------:R-:W-:Y:S05]  /*24c0*/  BRA.U UP0, `(.L_x_41) ;  /* 0x0000000100447547 */ /* 0x000fea000b800000 */
[----:B------:R-:W2:Y:S01]  /*24d0*/  LDCU.128 UR16, c[0x0][0xb10] ;  /* 0x00016200ff1077ac */ /* 0x000ea20008000c00 */
[----:B------:R-:W3:Y:S01]  /*24e0*/  LDCU UR12, c[0x0][0xb0c] ;  /* 0x00016180ff0c77ac */ /* 0x000ee20008000800 */
[----:B------:R-:W4:Y:S01]  /*24f0*/  LDCU UR14, c[0x0][0xb20] ;  /* 0x00016400ff0e77ac */ /* 0x000f220008000800 */
[----:B--2---:R-:W-:Y:S02]  /*2500*/  UIMAD.WIDE.U32 UR10, UR38, UR16, URZ ;  /* 0x00000010260a72a5 */ /* 0x004fe4000f8e00ff */
[----:B------:R-:W-:Y:S02]  /*2510*/  UIMAD.WIDE.U32 UR8, UR37, UR19, URZ ;  /* 0x00000013250872a5 */ /* 0x000fe4000f8e00ff */
[----:B---3--:R-:W-:Y:S02]  /*2520*/  UISETP.NE.AND UP2, UPT, UR12, 0x1, UPT ;  /* 0x000000010c00788c */ /* 0x008fe4000bf45270 */
[----:B------:R-:W-:Y:S01]  /*2530*/  UISETP.NE.AND UP0, UPT, UR18, 0x1, UPT ;  /* 0x000000011200788c */ /* 0x000fe2000bf05270 */
[----:B------:R-:W-:-:S02]  /*2540*/  UMOV UR10, UR11 ;  /* 0x0000000b000a7c82 */ /* 0x000fc40008000000 */
[----:B------:R-:W-:Y:S01]  /*2550*/  UMOV UR7, UR9 ;  /* 0x0000000900077c82 */ /* 0x000fe20008000000 */
[----:B------:R-:W-:Y:S02]  /*2560*/  USHF.R.U32.HI UR17, URZ, UR17, UR10 ;  /* 0x00000011ff117299 */ /* 0x000fe4000801160a */
[----:B----4-:R-:W-:Y:S02]  /*2570*/  USHF.R.U32.HI UR7, URZ, UR14, UR7 ;  /* 0x0000000eff077299 */ /* 0x010fe40008011607 */
[----:B------:R-:W-:Y:S02]  /*2580*/  USEL UR8, UR38, UR17, !UP2 ;  /* 0x0000001126087287 */ /* 0x000fe4000d000000 */
[----:B------:R-:W-:-:S04]  /*2590*/  USEL UR7, UR37, UR7, !UP0 ;  /* 0x0000000725077287 */ /* 0x000fc8000c000000 */
[----:B------:R-:W-:Y:S02]  /*25a0*/  UIADD3 UR9, UPT, UPT, UR8, -UR7, URZ ;  /* 0x8000000708097290 */ /* 0x000fe4000fffe0ff */
[----:B------:R-:W-:Y:S02]  /*25b0*/  UIADD3 UR7, UPT, UPT, -UR8, UR7, URZ ;  /* 0x0000000708077290 */ /* 0x000fe4000fffe1ff */
[----:B------:R-:W-:Y:S02]  /*25c0*/  UIMAD UR37, UR9, UR18, UR37 ;  /* 0x00000012092572a4 */ /* 0x000fe4000f8e0225 */
[----:B------:R-:W-:-:S12]  /*25d0*/  UIMAD UR38, UR7, UR12, UR38 ;  /* 0x0000000c072672a4 */ /* 0x000fd8000f8e0226 */
.L_x_41:
[----:B------:R-:W-:Y:S01]  /*25e0*/  VIADD R11, R11, 0x1 ;  /* 0x000000010b0b7836 */ /* 0x000fe20000000000 */
[----:B------:R-:W-:Y:S01]  /*25f0*/  PLOP3.LUT P1, PT, PT, PT, PT, 0x80, 0x8 ;  /* 0x000000000008781c */ /* 0x000fe20003f2f070 */
[----:B------:R-:W-:Y:S02]  /*2600*/  UIADD3 UR45, UPT, UPT, UR38, UR58, URZ ;  /* 0x0000003a262d7290 */ /* 0x000fe4000fffe0ff */
[----:B------:R-:W-:Y:S01]  /*2610*/  UIADD3 UR46, UPT, UPT, UR37, UR55, URZ ;  /* 0x00000037252e7290 */ /* 0x000fe2000fffe0ff */
[----:B------:R-:W-:-:S04]  /*2620*/  ISETP.NE.AND P0, PT, R11, 0x2, PT ;  /* 0x000000020b00780c */ /* 0x000fc80003f05270 */
[----:B------:R-:W-:Y:S02]  /*2630*/  SEL R3, RZ, 0x1, P0 ;  /* 0x00000001ff037807 */ /* 0x000fe40000000000 */
[----:B------:R-:W-:Y:S02]  /*2640*/  SEL R11, R11, RZ, P0 ;  /* 0x000000ff0b0b7207 */ /* 0x000fe40000000000 */
[----:B------:R-:W-:Y:S01]  /*2650*/  LOP3.LUT R10, R10, R3, RZ, 0x3c, !PT ;  /* 0x000000030a0a7212 */ /* 0x000fe200078e3cff */
[----:B------:R-:W-:Y:S06]  /*2660*/  BRA.U UP1, `(.L_x_42) ;  /* 0xfffffff101607547 */ /* 0x000fec000b83ffff */
[----:B------:R-:W-:Y:S01]  /*2670*/  UIADD3 UR7, UPT, UPT, UR6, 0x38, URZ ;  /* 0x0000003806077890 */ /* 0x000fe2000fffe0ff */
[----:B------:R-:W-:-:S03]  /*2680*/  SHF.L.U32 R3, R12, 0x1f, RZ ;  /* 0x0000001f0c037819 */ /* 0x000fc600000006ff */
[----:B------:R-:W-:-:S09]  /*2690*/  ULEA UR4, UR13, UR7, 0x3 ;  /* 0x000000070d047291 */ /* 0x000fd2000f8e18ff */
[----:B------:R-:W2:Y:S02]  /*26a0*/  SYNCS.PHASECHK.TRANS64.TRYWAIT P0, [UR4], R3 ;  /* 0x00000003ff0075a7 */ /* 0x000ea40008001104 */
[----:B--2---:R-:W-:Y:S05]  /*26b0*/  @!P0 BRA `(.L_x_43) ;  /* 0x0000005800808947 */ /* 0x004fea0003800000 */
.L_x_114:
[----:B------:R-:W-:-:S04]  /*26c0*/  UIADD3 UR4, UPT, UPT, UR13, 0x1, URZ ;  /* 0x000000010d047890 */ /* 0x000fc8000fffe0ff */
[----:B------:R-:W-:-:S04]  /*26d0*/  UISETP.NE.AND UP0, UPT, UR4, 0x7, UPT ;  /* 0x000000070400788c */ /* 0x000fc8000bf05270 */
[----:B------:R-:W-:Y:S02]  /*26e0*/  USEL UR6, URZ, 0x1, UP0 ;  /* 0x00000001ff067887 */ /* 0x000fe40008000000 */
[----:B------:R-:W-:-:S04]  /*26f0*/  USEL UR4, UR4, URZ, UP0 ;  /* 0x000000ff04047287 */ /* 0x000fc80008000000 */
[----:B------:R-:W-:Y:S01]  /*2700*/  ULEA UR5, UR4, UR7, 0x3 ;  /* 0x0000000704057291 */ /* 0x000fe2000f8e18ff */
[----:B------:R-:W-:-:S04]  /*2710*/  LOP3.LUT R2, R12, UR6, RZ, 0x3c, !PT ;  /* 0x000000060c027c12 */ /* 0x000fc8000f8e3cff */
[----:B-1----:R-:W-:-:S04]  /*2720*/  SHF.L.U32 R3, R2, 0x1f, RZ ;  /* 0x0000001f02037819 */ /* 0x002fc800000006ff */
[----:B------:R-:W1:Y:S02]  /*2730*/  SYNCS.PHASECHK.TRANS64.TRYWAIT P0, [UR5], R3 ;  /* 0x00000003ff0075a7 */ /* 0x000e640008001105 */
[----:B-1----:R-:W-:Y:S05]  /*2740*/  @!P0 BRA `(.L_x_44) ;  /* 0x0000005800748947 */ /* 0x002fea0003800000 */
.L_x_116:
        /* <DEDUP_REMOVED lines=9> */
.L_x_118:
        /* <DEDUP_REMOVED lines=9> */
.L_x_120:
        /* <DEDUP_REMOVED lines=9> */
.L_x_122:
        /* <DEDUP_REMOVED lines=9> */
.L_x_124:
[----:B------:R-:W-:-:S04]  /*2990*/  UIADD3 UR4, UPT, UPT, UR4, 0x1, URZ ;  /* 0x0000000104047890 */ /* 0x000fc8000fffe0ff */
[----:B------:R-:W-:-:S04]  /*29a0*/  UISETP.NE.AND UP0, UPT, UR4, 0x7, UPT ;  /* 0x000000070400788c */ /* 0x000fc8000bf05270 */
[----:B------:R-:W-:Y:S02]  /*29b0*/  USEL UR5, URZ, 0x1, UP0 ;  /* 0x00000001ff057887 */ /* 0x000fe40008000000 */
[----:B------:R-:W-:-:S04]  /*29c0*/  USEL UR4, UR4, URZ, UP0 ;  /* 0x000000ff04047287 */ /* 0x000fc80008000000 */
[----:B------:R-:W-:Y:S01]  /*29d0*/  ULEA UR4, UR4, UR7, 0x3 ;  /* 0x0000000704047291 */ /* 0x000fe2000f8e18ff */
[----:B-1----:R-:W-:-:S04]  /*29e0*/  LOP3.LUT R3, R2, UR5, RZ, 0x3c, !PT ;  /* 0x0000000502037c12 */ /* 0x002fc8000f8e3cff */
[----:B------:R-:W-:Y:S01]  /*29f0*/  SHF.L.U32 R3, R3, 0x1f, RZ ;  /* 0x0000001f03037819 */ /* 0x000fe200000006ff */
[----:B------:R-:W-:-:S07]  /*2a00*/  IMAD.U32 R0, RZ, RZ, UR4 ;  /* 0x00000004ff007e24 */ /* 0x000fce000f8e00ff */
.L_x_49:
[----:B-1----:R1:W2:Y:S02]  /*2a10*/  SYNCS.PHASECHK.TRANS64.TRYWAIT P0, [R0+URZ], R3 ;  /* 0x00000003000075a7 */ /* 0x0022a400080011ff */
[----:B--2---:R-:W-:Y:S05]  /*2a20*/  @!P0 NANOSLEEP.SYNCS 0x989680 ;  /* 0x009896800000895d */ /* 0x004fea0003900000 */
[----:B------:R-:W2:Y:S02]  /*2a30*/  @!P0 SYNCS.PHASECHK.TRANS64 P0, [R0+URZ], R3 ;  /* 0x00000003000085a7 */ /* 0x000ea400080010ff */
[----:B--2---:R-:W-:Y:S05]  /*2a40*/  @P0 EXIT ;  /* 0x000000000000094d */ /* 0x004fea0003800000 */
[----:B------:R-:W-:Y:S05]  /*2a50*/  BRA `(.L_x_49) ;  /* 0xfffffffc00ec7947 */ /* 0x000fea000383ffff */
.L_x_22:
[----:B------:R-:W-:-:S04]  /*2a60*/  UISETP.NE.AND UP0, UPT, UR61, URZ, UPT ;  /* 0x000000ff3d00728c */ /* 0x000fc8000bf05270 */
[----:B------:R-:W-:-:S09]  /*2a70*/  UISETP.NE.OR UP0, UPT, UR20, 0x1, UP0 ;  /* 0x000000011400788c */ /* 0x000fd20008705670 */
[----:B------:R-:W-:Y:S05]  /*2a80*/  BRA.U UP0, `(.L_x_50) ;  /* 0x0000000500487547 */ /* 0x000fea000b800000 */
[----:B------:R-:W-:Y:S01]  /*2a90*/  ISETP.GE.U32.AND P2, PT, R0, 0x2, PT ;  /* 0x000000020000780c */ /* 0x000fe20003f46070 */
[----:B------:R-:W-:Y:S01]  /*2aa0*/  IMAD.MOV.U32 R12, RZ, RZ, 0x1 ;  /* 0x00000001ff0c7424 */ /* 0x000fe200078e00ff */
[----:B------:R-:W-:Y:S02]  /*2ab0*/  CS2R R10, SRZ ;  /* 0x00000000000a7805 */ /* 0x000fe4000001ff00 */
[----:B------:R-:W-:Y:S01]  /*2ac0*/  CS2R R8, SRZ ;  /* 0x0000000000087805 */ /* 0x000fe2000001ff00 */
[----:B------:R-:W-:Y:S01]  /*2ad0*/  UMOV UR4, 0x400 ;  /* 0x0000040000047882 */ /* 0x000fe20000000000 */
[----:B------:R-:W-:Y:S01]  /*2ae0*/  UMOV UR5, URZ ;  /* 0x000000ff00057c82 */ /* 0x000fe20008000000 */
[----:B------:R-:W-:-:S12]  /*2af0*/  ULEA UR6, UR61, UR4, 0x18 ;  /* 0x000000043d067291 */ /* 0x000fd8000f8ec0ff */
.L_x_54:
[----:B------:R-:W-:Y:S02]  /*2b00*/  LEA R2, R8, UR6, 0x3 ;  /* 0x0000000608027c11 */ /* 0x000fe4000f8e18ff */
[----:B------:R-:W-:-:S03]  /*2b10*/  SHF.L.U32 R5, R9, 0x1f, RZ ;  /* 0x0000001f09057819 */ /* 0x000fc600000006ff */
[----:B------:R-:W-:Y:S01]  /*2b20*/  VIADD R4, R2, 0x100 ;  /* 0x0000010002047836 */ /* 0x000fe20000000000 */
[----:B------:R-:W2:Y:S02]  /*2b30*/  SYNCS.PHASECHK.TRANS64.TRYWAIT P0, [R2+URZ+0xf0], R5 ;  /* 0x0000f005020075a7 */ /* 0x000ea400080011ff */
[----:B--2---:R-:W-:Y:S05]  /*2b40*/  @!P0 BRA `(.L_x_51) ;  /* 0x0000005400ec8947 */ /* 0x004fea0003800000 */
.L_x_125:
[----:B------:R-:W-:Y:S01]  /*2b50*/  ULEA UR4, UR5, UR6, 0x3 ;  /* 0x0000000605047291 */ /* 0x000fe2000f8e18ff */
[----:B------:R-:W-:Y:S02]  /*2b60*/  PRMT R4, RZ, 0x654, R4 ;  /* 0x00000654ff047816 */ /* 0x000fe40000000004 */
[----:B--2---:R-:W-:Y:S01]  /*2b70*/  SHF.L.U32 R5, R12, 0x1f, RZ ;  /* 0x0000001f0c057819 */ /* 0x004fe200000006ff */
[----:B------:R-:W-:Y:S01]  /*2b80*/  UIADD3 UR7, UPT, UPT, UR4, 0x90, URZ ;  /* 0x0000009004077890 */ /* 0x000fe2000fffe0ff */
[----:B------:R2:W-:Y:S05]  /*2b90*/  SYNCS.ARRIVE.TRANS64.RED.A1T0 RZ, [R4+URZ], RZ ;  /* 0x000000ff04ff79a7 */ /* 0x0005ea00081004ff */
[----:B------:R-:W-:Y:S01]  /*2ba0*/  IMAD.U32 R7, RZ, RZ, UR7 ;  /* 0x00000007ff077e24 */ /* 0x000fe2000f8e00ff */
[----:B------:R-:W3:Y:S04]  /*2bb0*/  SYNCS.PHASECHK.TRANS64.TRYWAIT P0, [UR4+0xa0], R5 ;  /* 0x0000a005ff0075a7 */ /* 0x000ee80008001104 */
[----:B------:R-:W-:Y:S01]  /*2bc0*/  PRMT R6, R0, 0x654, R7 ;  /* 0x0000065400067816 */ /* 0x000fe20000000007 */
[----:B--2---:R-:W-:Y:S01]  /*2bd0*/  @!P2 IMAD.MOV.U32 R4, RZ, RZ, 0x10 ;  /* 0x00000010ff04a424 */ /* 0x004fe200078e00ff */
[----:B---3--:R-:W-:Y:S06]  /*2be0*/  @!P0 BRA `(.L_x_52) ;  /* 0x0000005400d88947 */ /* 0x008fec0003800000 */
.L_x_127:
[----:B------:R-:W-:Y:S01]  /*2bf0*/  ULEA UR8, UR5, UR6, 0x4 ;  /* 0x0000000605087291 */ /* 0x000fe2000f8e20ff */
[----:B------:R-:W-:Y:S01]  /*2c00*/  SEL R3, R6, R3, !P2 ;  /* 0x0000000306037207 */ /* 0x000fe20005000000 */
[----:B------:R-:W-:Y:S01]  /*2c10*/  UIADD3 UR9, UPT, UPT, UR4, 0x90, URZ ;  /* 0x0000009004097890 */ /* 0x000fe2000fffe0ff */
[----:B--2---:R-:W-:Y:S01]  /*2c20*/  LEA R2, R11, UR6, 0x3 ;  /* 0x000000060b027c11 */ /* 0x004fe2000f8e18ff */
[----:B------:R-:W-:Y:S01]  /*2c30*/  UIADD3 UR8, UPT, UPT, UR8, 0x120, URZ ;  /* 0x0000012008087890 */ /* 0x000fe2000fffe0ff */
[----:B------:R-:W-:Y:S01]  /*2c40*/  SHF.L.U32 R5, R10, 0x1f, RZ ;  /* 0x0000001f0a057819 */ /* 0x000fe200000006ff */
[----:B------:R2:W-:Y:S01]  /*2c50*/  @!P2 SYNCS.ARRIVE.TRANS64.RED RZ, [R3+URZ], R4 ;  /* 0x0000000403ffa9a7 */ /* 0x0005e200080004ff */
[----:B------:R-:W-:Y:S01]  /*2c60*/  UIADD3 UR4, UPT, UPT, UR5, 0x1, URZ ;  /* 0x0000000105047890 */ /* 0x000fe2000fffe0ff */
[----:B------:R-:W-:-:S03]  /*2c70*/  VIADD R8, R8, 0x1 ;  /* 0x0000000108087836 */ /* 0x000fc60000000000 */
[----:B------:R-:W-:Y:S02]  /*2c80*/  UISETP.NE.AND UP0, UPT, UR4, 0x2, UPT ;  /* 0x000000020400788c */ /* 0x000fe4000bf05270 */
[----:B------:R-:W-:Y:S06]  /*2c90*/  UGETNEXTWORKID.BROADCAST [UR8], [UR9] ;  /* 0x00000000080073ca */ /* 0x000fec0008000100 */
[----:B------:R-:W-:Y:S01]  /*2ca0*/  USEL UR7, URZ, 0x1, UP0 ;  /* 0x00000001ff077887 */ /* 0x000fe20008000000 */
[----:B------:R-:W-:Y:S01]  /*2cb0*/  ISETP.NE.AND P0, PT, R8, 0x2, PT ;  /* 0x000000020800780c */ /* 0x000fe20003f05270 */
[----:B------:R-:W-:Y:S01]  /*2cc0*/  USEL UR5, UR4, URZ, UP0 ;  /* 0x000000ff04057287 */ /* 0x000fe20008000000 */
[----:B------:R-:W3:Y:S03]  /*2cd0*/  SYNCS.PHASECHK.TRANS64.TRYWAIT P1, [R2+URZ+0x90], R5 ;  /* 0x00009005020075a7 */ /* 0x000ee600080211ff */
[----:B------:R-:W-:Y:S01]  /*2ce0*/  LOP3.LUT R12, R12, UR7, RZ, 0x3c, !PT ;  /* 0x000000070c0c7c12 */ /* 0x000fe2000f8e3cff */
[----:B--23--:R-:W-:Y:S07]  /*2cf0*/  @!P1 BRA `(.L_x_53) ;  /* 0x0000005400ac9947 */ /* 0x00cfee0003800000 */
.L_x_128:
[C---:B------:R-:W-:Y:S01]  /*2d00*/  LEA R4, R11.reuse, UR6, 0x4 ;  /* 0x000000060b047c11 */ /* 0x040fe2000f8e20ff */
[----:B--2---:R-:W-:Y:S01]  /*2d10*/  VIADD R2, R2, 0xa0 ;  /* 0x000000a002027836 */ /* 0x004fe20000000000 */
[----:B------:R-:W-:Y:S01]  /*2d20*/  SEL R8, R8, RZ, P0 ;  /* 0x000000ff08087207 */ /* 0x000fe20000000000 */
[----:B------:R-:W-:-:S03]  /*2d30*/  VIADD R11, R11, 0x1 ;  /* 0x000000010b0b7836 */ /* 0x000fc60000000000 */
[----:B------:R-:W2:Y:S01]  /*2d40*/  LDS.128 R4, [R4+0x120] ;  /* 0x0001200004047984 */ /* 0x000ea20000000c00 */
[----:B------:R-:W-:Y:S02]  /*2d50*/  PRMT R2, RZ, 0x654, R2 ;  /* 0x00000654ff027816 */ /* 0x000fe40000000002 */
[C---:B------:R-:W-:Y:S01]  /*2d60*/  ISETP.NE.AND P1, PT, R11.reuse, 0x2, PT ;  /* 0x000000020b00780c */ /* 0x040fe20003f25270 */
[----:B------:R-:W-:Y:S01]  /*2d70*/  @!PT LDS RZ, [RZ] ;  /* 0x00000000fffff984 */ /* 0x000fe20000000800 */
[----:B------:R-:W-:Y:S01]  /*2d80*/  @!PT LDS RZ, [RZ] ;  /* 0x00000000fffff984 */ /* 0x000fe20000000800 */
[----:B------:R-:W-:Y:S01]  /*2d90*/  @!PT LDS RZ, [RZ] ;  /* 0x00000000fffff984 */ /* 0x000fe20000000800 */
[----:B------:R-:W-:Y:S01]  /*2da0*/  @!PT LDS RZ, [RZ] ;  /* 0x00000000fffff984 */ /* 0x000fe20000000800 */
[----:B------:R3:W-:Y:S06]  /*2db0*/  MEMBAR.ALL.CTA ;  /* 0x0000000000007992 */ /* 0x0007ec0000008000 */
[----:B---3--:R-:W3:Y:S01]  /*2dc0*/  FENCE.VIEW.ASYNC.S ;  /* 0x00000000000073c6 */ /* 0x008ee20000000000 */
[----:B------:R-:W-:Y:S01]  /*2dd0*/  SEL R11, R11, RZ, P1 ;  /* 0x000000ff0b0b7207 */ /* 0x000fe20000800000 */
[----:B---3--:R3:W-:Y:S01]  /*2de0*/  SYNCS.ARRIVE.TRANS64.RED.A1T0 RZ, [R2+URZ], RZ ;  /* 0x000000ff02ff79a7 */ /* 0x0087e200081004ff */
[----:B--2---:R-:W-:-:S02]  /*2df0*/  LOP3.LUT P3, RZ, R6, 0x1, RZ, 0xc0, !PT ;  /* 0x0000000106ff7812 */ /* 0x004fc4000786c0ff */
[----:B------:R-:W-:-:S04]  /*2e00*/  SEL R5, RZ, 0x1, P1 ;  /* 0x00000001ff057807 */ /* 0x000fc80000800000 */
[----:B------:R-:W-:Y:S02]  /*2e10*/  LOP3.LUT R10, R10, R5, RZ, 0x3c, !PT ;  /* 0x000000050a0a7212 */ /* 0x000fe400078e3cff */
[----:B---3--:R-:W-:-:S04]  /*2e20*/  SEL R2, RZ, 0x1, P0 ;  /* 0x00000001ff027807 */ /* 0x008fc80000000000 */
[----:B------:R-:W-:Y:S01]  /*2e30*/  LOP3.LUT R9, R9, R2, RZ, 0x3c, !PT ;  /* 0x0000000209097212 */ /* 0x000fe200078e3cff */
[----:B------:R-:W-:Y:S06]  /*2e40*/  @P3 BRA `(.L_x_54) ;  /* 0xfffffffc002c3947 */ /* 0x000fec000383ffff */
[----:B------:R-:W-:Y:S01]  /*2e50*/  ULEA UR4, UR5, UR6, 0x3 ;  /* 0x0000000605047291 */ /* 0x000fe2000f8e18ff */
[----:B------:R-:W-:-:S08]  /*2e60*/  SHF.L.U32 R3, R12, 0x1f, RZ ;  /* 0x0000001f0c037819 */ /* 0x000fd000000006ff */
[----:B------:R-:W2:Y:S02]  /*2e70*/  SYNCS.PHASECHK.TRANS64 P0, [UR4+0xa0], R3 ;  /* 0x0000a003ff0075a7 */ /* 0x000ea40008001004 */
[----:B--2---:R-:W-:Y:S05]  /*2e80*/  @P0 BRA `(.L_x_55) ;  /* 0x0000000000080947 */ /* 0x004fea0003800000 */
[----:B------:R-:W2:Y:S02]  /*2e90*/  SYNCS.PHASECHK.TRANS64.TRYWAIT P0, [UR4+0xa0], R3 ;  /* 0x0000a003ff0075a7 */ /* 0x000ea40008001104 */
[----:B--2---:R-:W-:Y:S05]  /*2ea0*/  @!P0 BRA `(.L_x_56) ;  /* 0x0000005400548947 */ /* 0x004fea0003800000 */
.L_x_55:
[----:B------:R-:W-:-:S04]  /*2eb0*/  UIADD3 UR7, UPT, UPT, UR5, 0x1, URZ ;  /* 0x0000000105077890 */ /* 0x000fc8000fffe0ff */
[----:B------:R-:W-:-:S04]  /*2ec0*/  UISETP.NE.AND UP0, UPT, UR7, 0x2, UPT ;  /* 0x000000020700788c */ /* 0x000fc8000bf05270 */
[----:B------:R-:W-:Y:S02]  /*2ed0*/  USEL UR8, URZ, 0x1, UP0 ;  /* 0x00000001ff087887 */ /* 0x000fe40008000000 */
[----:B------:R-:W-:-:S04]  /*2ee0*/  USEL UR7, UR7, URZ, UP0 ;  /* 0x000000ff07077287 */ /* 0x000fc80008000000 */
[----:B------:R-:W-:Y:S01]  /*2ef0*/  ULEA UR7, UR7, UR6, 0x3 ;  /* 0x0000000607077291 */ /* 0x000fe2000f8e18ff */
[----:B--2---:R-:W-:-:S04]  /*2f00*/  LOP3.LUT R3, R12, UR8, RZ, 0x3c, !PT ;  /* 0x000000080c037c12 */ /* 0x004fc8000f8e3cff */
[----:B------:R-:W-:-:S04]  /*2f10*/  SHF.L.U32 R0, R3, 0x1f, RZ ;  /* 0x0000001f03007819 */ /* 0x000fc800000006ff */
[----:B------:R-:W2:Y:S02]  /*2f20*/  SYNCS.PHASECHK.TRANS64 P0, [UR7+0xa0], R0 ;  /* 0x0000a000ff0075a7 */ /* 0x000ea40008001007 */
[----:B-12---:R-:W-:Y:S05]  /*2f30*/  @P0 EXIT ;  /* 0x000000000000094d */ /* 0x006fea0003800000 */
[----:B------:R-:W-:Y:S02]  /*2f40*/  SHF.L.U32 R3, R3, 0x1f, RZ ;  /* 0x0000001f03037819 */ /* 0x000fe400000006ff */
[----:B------:R-:W-:-:S07]  /*2f50*/  MOV R0, UR7 ;  /* 0x0000000700007c02 */ /* 0x000fce0008000f00 */
.L_x_57:
[----:B-1----:R1:W2:Y:S02]  /*2f60*/  SYNCS.PHASECHK.TRANS64.TRYWAIT P0, [R0+URZ+0xa0], R3 ;  /* 0x0000a003000075a7 */ /* 0x0022a400080011ff */
[----:B--2---:R-:W-:Y:S05]  /*2f70*/  @!P0 NANOSLEEP.SYNCS 0x989680 ;  /* 0x009896800000895d */ /* 0x004fea0003900000 */
[----:B------:R-:W2:Y:S02]  /*2f80*/  @!P0 SYNCS.PHASECHK.TRANS64 P0, [R0+URZ+0xa0], R3 ;  /* 0x0000a003000085a7 */ /* 0x000ea400080010ff */
[----:B--2---:R-:W-:Y:S05]  /*2f90*/  @P0 EXIT ;  /* 0x000000000000094d */ /* 0x004fea0003800000 */
[----:B------:R-:W-:Y:S05]  /*2fa0*/  BRA `(.L_x_57) ;  /* 0xfffffffc00ec7947 */ /* 0x000fea000383ffff */
.L_x_50:
[----:B------:R-:W-:Y:S05]  /*2fb0*/  BRA.U UP4, `(.L_x_58) ;  /* 0x0000000d04d07547 */ /* 0x000fea000b800000 */
[----:B------:R-:W-:Y:S01]  /*2fc0*/  UMOV UR4, 0x40 ;  /* 0x0000004000047882 */ /* 0x000fe20000000000 */
[----:B------:R-:W-:Y:S01]  /*2fd0*/  NOP ;  /* 0x0000000000007918 */ /* 0x000fe20000000000 */
[----:B------:R-:W-:Y:S01]  /*2fe0*/  ULEA UR5, UR61, UR4, 0x18 ;  /* 0x000000043d057291 */ /* 0x000fe2000f8ec0ff */
[----:B------:R-:W-:Y:S02]  /*2ff0*/  UMOV UR6, 0x400 ;  /* 0x0000040000067882 */ /* 0x000fe40000000000 */
[----:B------:R-:W-:-:S06]  /*3000*/  ULEA UR6, UR61, UR6, 0x18 ;  /* 0x000000063d067291 */ /* 0x000fcc000f8ec0ff */
[----:B------:R-:W2:Y:S02]  /*3010*/  LDS.U8 R0, [UR5+0x1c] ;  /* 0x00001c05ff007984 */ /* 0x000ea40008000000 */
[----:B--2---:R-:W-:-:S13]  /*3020*/  ISETP.NE.AND P0, PT, R0, RZ, PT ;  /* 0x000000ff0000720c */ /* 0x004fda0003f05270 */
[----:B------:R-:W-:Y:S05]  /*3030*/  @P0 BRA `(.L_x_59) ;  /* 0x0000000000580947 */ /* 0x000fea0003800000 */
[----:B------:R-:W-:-:S13]  /*3040*/  ELECT P0, URZ, PT ;  /* 0x0000000000ff782f */ /* 0x000fda0003800000 */
[----:B------:R-:W-:Y:S05]  /*3050*/  @!P0 BRA `(.L_x_60) ;  /* 0x0000000000608947 */ /* 0x000fea0003800000 */
[----:B------:R-:W-:Y:S01]  /*3060*/  UMOV UR4, 0x10 ;  /* 0x0000001000047882 */ /* 0x000fe20000000000 */
[----:B------:R-:W-:Y:S01]  /*3070*/  HFMA2 R0, -RZ, RZ, 0, 5.9604644775390625e-08 ;  /* 0x00000001ff007431 */ /* 0x000fe200000001ff */
[----:B------:R-:W-:-:S03]  /*3080*/  MOV R3, 0xffff ;  /* 0x0000ffff00037802 */ /* 0x000fc60000000f00 */
[----:B------:R-:W-:Y:S04]  /*3090*/  DEPBAR.LE SB2, 0x36 ;  /* 0x0000ad800000791a */ /* 0x000fe80000000000 */
[----:B------:R-:W2:Y:S02]  /*30a0*/  UTCATOMSWS.FIND_AND_SET.ALIGN UP0, UR4, UR4 ;  /* 0x00000004000475e3 */ /* 0x000ea40008000800 */
[----:B--2---:R-:W-:Y:S01]  /*30b0*/  MOV R4, UR4 ;  /* 0x0000000400047c02 */ /* 0x004fe20008000f00 */
[----:B------:R-:W-:Y:S06]  /*30c0*/  BRA.U UP0, `(.L_x_61) ;  /* 0x0000000100187547 */ /* 0x000fec000b800000 */
.L_x_62:
[----:B------:R-:W-:Y:S05]  /*30d0*/  NANOSLEEP 0x64 ;  /* 0x000000640000795d */ /* 0x000fea0003800000 */
[----:B------:R-:W-:-:S05]  /*30e0*/  UMOV UR4, 0x10 ;  /* 0x0000001000047882 */ /* 0x000fca0000000000 */
[----:B------:R-:W-:Y:S04]  /*30f0*/  DEPBAR.LE SB2, 0x36 ;  /* 0x0000ad800000791a */ /* 0x000fe80000000000 */
[----:B------:R-:W2:Y:S02]  /*3100*/  UTCATOMSWS.FIND_AND_SET.ALIGN UP0, UR4, UR4 ;  /* 0x00000004000475e3 */ /* 0x000ea40008000800 */
[----:B--2---:R-:W-:Y:S01]  /*3110*/  MOV R4, UR4 ;  /* 0x0000000400047c02 */ /* 0x004fe20008000f00 */
[----:B------:R-:W-:Y:S05]  /*3120*/  BRA.U !UP0, `(.L_x_62) ;  /* 0xfffffffd08e87547 */ /* 0x000fea000b83ffff */
.L_x_61:
[-C--:B------:R-:W-:Y:S02]  /*3130*/  SHF.L.U32 R3, R3, R4.reuse, RZ ;  /* 0x0000000403037219 */ /* 0x080fe400000006ff */
[----:B------:R-:W-:Y:S01]  /*3140*/  SHF.L.U32 R0, R0, R4, RZ ;  /* 0x0000000400007219 */ /* 0x000fe200000006ff */
[----:B------:R-:W-:Y:S02]  /*3150*/  IMAD.SHL.U32 R4, R4, 0x20, RZ ;  /* 0x0000002004047824 */ /* 0x000fe400078e00ff */
[----:B------:R2:W-:Y:S04]  /*3160*/  ATOMS.OR RZ, [UR5+0x14], R3 ;  /* 0x00001403ffff798c */ /* 0x0005e8000b000005 */
[----:B------:R2:W-:Y:S04]  /*3170*/  ATOMS.OR RZ, [UR5+0x18], R0 ;  /* 0x00001800ffff798c */ /* 0x0005e8000b000005 */
[----:B------:R2:W-:Y:S01]  /*3180*/  STS [UR6+0x140], R4 ;  /* 0x00014004ff007988 */ /* 0x0005e20008000806 */
[----:B------:R-:W-:Y:S05]  /*3190*/  BRA `(.L_x_60) ;  /* 0x0000000000107947 */ /* 0x000fea0003800000 */
.L_x_59:
[----:B------:R-:W-:Y:S02]  /*31a0*/  MOV R0, 0xffffffff ;  /* 0xffffffff00007802 */ /* 0x000fe40000000f00 */
[----:B------:R-:W-:-:S03]  /*31b0*/  MOV R4, 0x31e0 ;  /* 0x000031e000047802 */ /* 0x000fc60000000f00 */
[----:B------:R2:W-:Y:S04]  /*31c0*/  STS [UR6+0x140], R0 ;  /* 0x00014000ff007988 */ /* 0x0005e80008000806 */
[----:B-12--5:R-:W-:Y:S05]  /*31d0*/  CALL.REL.NOINC `($__internal_1_$__cuda_sm10x_tcgen05_guardrail_trap_phase_invalid_during_alloc) ;  /* 0x0000005400d47944 */ /* 0x026fea0003c00000 */
.L_x_60:
[----:B------:R-:W-:Y:S05]  /*31e0*/  WARPSYNC.ALL ;  /* 0x0000000000007948 */ /* 0x000fea0003800000 */
[----:B------:R-:W3:Y:S01]  /*31f0*/  S2UR UR4, SR_CgaCtaId ;  /* 0x00000000000479c3 */ /* 0x000ee20000008800 */
[----:B------:R-:W-:Y:S01]  /*3200*/  UMOV UR27, 0x400 ;  /* 0x00000400001b7882 */ /* 0x000fe20000000000 */
[----:B------:R-:W-:-:S06]  /*3210*/  NOP ;  /* 0x0000000000007918 */ /* 0x000fcc0000000000 */
[----:B------:R-:W-:Y:S06]  /*3220*/  BAR.ARV 0x6, 0xa0 ;  /* 0x0182800000007b1d */ /* 0x000fec0000002000 */
[----:B------:R-:W4:Y:S01]  /*3230*/  LDCU UR5, c[0x0][0x38c] ;  /* 0x00007180ff0577ac */ /* 0x000f220008000800 */
[----:B------:R-:W-:Y:S01]  /*3240*/  LOP3.LUT R2, R2, 0xffff, RZ, 0xc0, !PT ;  /* 0x0000ffff02027812 */ /* 0x000fe200078ec0ff */
[----:B------:R-:W-:Y:S01]  /*3250*/  IMAD.MOV.U32 R11, RZ, RZ, 0x1 ;  /* 0x00000001ff0b7424 */ /* 0x000fe200078e00ff */
[----:B------:R-:W-:Y:S01]  /*3260*/  CS2R R8, SRZ ;  /* 0x0000000000087805 */ /* 0x000fe2000001ff00 */
[----:B------:R-:W1:Y:S01]  /*3270*/  LDCU UR7, c[0x0][0x38c] ;  /* 0x00007180ff0777ac */ /* 0x000e620008000800 */
[----:B------:R-:W-:Y:S01]  /*3280*/  R2UR UR28, R2 ;  /* 0x00000000021c72ca */ /* 0x000fe200000e0000 */
[----:B------:R-:W-:Y:S01]  /*3290*/  IMAD.MOV.U32 R10, RZ, RZ, RZ ;  /* 0x000000ffff0a7224 */ /* 0x000fe200078e00ff */
[----:B------:R-:W-:Y:S01]  /*32a0*/  UMOV UR30, URZ ;  /* 0x000000ff001e7c82 */ /* 0x000fe20008000000 */
[----:B------:R-:W-:Y:S01]  /*32b0*/  UMOV UR23, URZ ;  /* 0x000000ff00177c82 */ /* 0x000fe20008000000 */
[----:B---3--:R-:W-:Y:S01]  /*32c0*/  ULEA UR27, UR4, UR27, 0x18 ;  /* 0x0000001b041b7291 */ /* 0x008fe2000f8ec0ff */
[----:B------:R-:W-:Y:S01]  /*32d0*/  UMOV UR38, 0x0 ;  /* 0x0000000000267882 */ /* 0x000fe20000000000 */
[----:B------:R-:W-:-:S02]  /*32e0*/  UMOV UR39, 0x4280010 ;  /* 0x0428001000277882 */ /* 0x000fc40000000000 */
[----:B------:R-:W-:Y:S02]  /*32f0*/  UIADD3 UR4, UPT, UPT, UR27, 0x5300, URZ ;  /* 0x000053001b047890 */ /* 0x000fe4000fffe0ff */
[----:B------:R-:W-:Y:S02]  /*3300*/  UIADD3 UR6, UPT, UPT, UR27, 0x13300, URZ ;  /* 0x000133001b067890 */ /* 0x000fe4000fffe0ff */
[----:B----4-:R-:W-:Y:S01]  /*3310*/  UIADD3 UR5, UPT, UPT, UR5, 0x7f, URZ ;  /* 0x0000007f05057890 */ /* 0x010fe2000fffe0ff */
[----:B--2---:R-:W2:Y:S01]  /*3320*/  LDS R0, [UR27+0x140] ;  /* 0x0001401bff007984 */ /* 0x004ea20008000800 */
[----:B-1----:R-:W-:Y:S01]  /*3330*/  UMOV UR36, 0x0 ;  /* 0x0000000000247882 */ /* 0x002fe20000000000 */
[----:B------:R-:W-:Y:S01]  /*3340*/  UMOV UR37, 0x4280010 ;  /* 0x0428001000257882 */ /* 0x000fe20000000000 */
[----:B------:R-:W-:Y:S02]  /*3350*/  USHF.R.S32.HI UR40, URZ, 0x1f, UR5 ;  /* 0x0000001fff287899 */ /* 0x000fe40008011405 */
[----:B------:R-:W-:-:S02]  /*3360*/  UISETP.GE.AND UP4, UPT, UR7, 0x1, UPT ;  /* 0x000000010700788c */ /* 0x000fc4000bf86270 */
[----:B------:R-:W-:Y:S02]  /*3370*/  ULEA.HI UR40, UR40, UR5, URZ, 0x7 ;  /* 0x0000000528287291 */ /* 0x000fe4000f8f38ff */
[----:B------:R-:W-:Y:S02]  /*3380*/  USHF.R.U32.HI UR5, URZ, 0x4, UR4 ;  /* 0x00000004ff057899 */ /* 0x000fe40008011604 */
[----:B------:R-:W-:Y:S02]  /*3390*/  USHF.R.S32.HI UR40, URZ, 0x7, UR40 ;  /* 0x00000007ff287899 */ /* 0x000fe40008011428 */
[----:B------:R-:W-:Y:S02]  /*33a0*/  USHF.R.U32.HI UR4, URZ, 0x4, UR6 ;  /* 0x00000004ff047899 */ /* 0x000fe40008011606 */
[----:B------:R-:W-:Y:S02]  /*33b0*/  UISETP.LT.AND UP0, UPT, UR40, 0x1, UPT ;  /* 0x000000012800788c */ /* 0x000fe4000bf01270 */
[----:B------:R-:W-:-:S02]  /*33c0*/  ULOP3.LUT UR5, UR5, 0x3fff, URZ, 0xc0, !UPT ;  /* 0x00003fff05057892 */ /* 0x000fc4000f8ec0ff */
[----:B------:R-:W-:Y:S02]  /*33d0*/  ULOP3.LUT UR4, UR4, 0x3fff, URZ, 0xc0, !UPT ;  /* 0x00003fff04047892 */ /* 0x000fe4000f8ec0ff */
[----:B------:R-:W-:Y:S02]  /*33e0*/  USEL UR41, UR40, 0x1, !UP0 ;  /* 0x0000000128297887 */ /* 0x000fe4000c000000 */
[----:B------:R-:W-:Y:S02]  /*33f0*/  ULOP3.LUT UR29, UR5, 0x10000, URZ, 0xfc, !UPT ;  /* 0x00010000051d7892 */ /* 0x000fe4000f8efcff */
[----:B------:R-:W-:Y:S02]  /*3400*/  ULOP3.LUT UR4, UR4, 0x10000, URZ, 0xfc, !UPT ;  /* 0x0001000004047892 */ /* 0x000fe4000f8efcff */
[----:B------:R-:W-:Y:S01]  /*3410*/  UIADD3 UR41, UPT, UPT, -UR41, URZ, URZ ;  /* 0x000000ff29297290 */ /* 0x000fe2000fffe1ff */
[----:B------:R-:W-:Y:S01]  /*3420*/  UMOV UR34, 0x0 ;  /* 0x0000000000227882 */ /* 0x000fe20000000000 */
[----:B------:R-:W-:Y:S01]  /*3430*/  UMOV UR35, 0x4280010 ;  /* 0x0428001000237882 */ /* 0x000fe20000000000 */
[----:B------:R-:W-:Y:S01]  /*3440*/  UMOV UR32, 0x0 ;  /* 0x0000000000207882 */ /* 0x000fe20000000000 */
[----:B------:R-:W-:Y:S01]  /*3450*/  UMOV UR33, 0x4280010 ;  /* 0x0428001000217882 */ /* 0x000fe20000000000 */
[----:B--2---:R-:W-:-:S15]  /*3460*/  R2UR UR42, R0 ;  /* 0x00000000002a72ca */ /* 0x004fde00000e0000 */
.L_x_69:
[----:B------:R-:W-:Y:S02]  /*3470*/  LEA R0, R10, UR27, 0x3 ;  /* 0x0000001b0a007c11 */ /* 0x000fe4000f8e18ff */
[----:B------:R-:W-:Y:S02]  /*3480*/  SHF.L.U32 R5, R9, 0x1f, RZ ;  /* 0x0000001f09057819 */ /* 0x000fe400000006ff */
[----:B------:R-:W-:Y:S01]  /*3490*/  PLOP3.LUT P0, PT, PT, PT, UP4, 0x80, 0x8 ;  /* 0x000000000008781c */ /* 0x000fe20003f0f048 */
[----:B------:R-:W-:Y:S01]  /*34a0*/  VIADD R3, R0, 0xa0 ;  /* 0x000000a000037836 */ /* 0x000fe20000000000 */
[----:B-1----:R-:W1:Y:S02]  /*34b0*/  SYNCS.PHASECHK.TRANS64.TRYWAIT P1, [R0+URZ+0x90], R5 ;  /* 0x00009005000075a7 */ /* 0x002e6400080211ff */
[----:B-1-3--:R-:W-:Y:S09]  /*34c0*/  @!P1 BRA `(.L_x_63) ;  /* 0x0000004c00e49947 */ /* 0x00aff20003800000 */
.L_x_130:
[----:B------:R-:W-:Y:S01]  /*34d0*/  LEA R4, R10, UR27, 0x4 ;  /* 0x0000001b0a047c11 */ /* 0x000fe2000f8e20ff */
[----:B------:R-:W-:Y:S01]  /*34e0*/  @UP4 ULEA UR5, UR23, UR27, 0x3 ;  /* 0x0000001b17054291 */ /* 0x000fe2000f8e18ff */
[----:B------:R-:W-:Y:S01]  /*34f0*/  PLOP3.LUT P2, PT, PT, PT, PT, 0x80, 0x8 ;  /* 0x000000000008781c */ /* 0x000fe20003f4f070 */
[----:B------:R-:W-:Y:S01]  /*3500*/  ULEA UR31, UR30, UR27, 0x3 ;  /* 0x0000001b1e1f7291 */ /* 0x000fe2000f8e18ff */
[----:B------:R-:W-:Y:S02]  /*3510*/  PRMT R3, RZ, 0x654, R3 ;  /* 0x00000654ff037816 */ /* 0x000fe40000000003 */
[----:B-1----:R-:W1:Y:S01]  /*3520*/  LDS.128 R4, [R4+0x120] ;  /* 0x0001200004047984 */ /* 0x002e620000000c00 */
[----:B------:R-:W-:Y:S02]  /*3530*/  @P0 SHF.L.U32 R2, R8, 0x1f, RZ ;  /* 0x0000001f08020819 */ /* 0x000fe400000006ff */
[----:B------:R-:W-:Y:S01]  /*3540*/  SHF.L.U32 R0, R11, 0x1f, RZ ;  /* 0x0000001f0b007819 */ /* 0x000fe200000006ff */
[----:B------:R-:W-:Y:S01]  /*3550*/  @!PT LDS RZ, [RZ] ;  /* 0x00000000fffff984 */ /* 0x000fe20000000800 */
[----:B------:R-:W-:Y:S01]  /*3560*/  @!PT LDS RZ, [RZ] ;  /* 0x00000000fffff984 */ /* 0x000fe20000000800 */
[----:B------:R-:W-:Y:S01]  /*3570*/  @!PT LDS RZ, [RZ] ;  /* 0x00000000fffff984 */ /* 0x000fe20000000800 */
[----:B------:R-:W-:Y:S01]  /*3580*/  @!PT LDS RZ, [RZ] ;  /* 0x00000000fffff984 */ /* 0x000fe20000000800 */
[----:B------:R2:W-:Y:S06]  /*3590*/  MEMBAR.ALL.CTA ;  /* 0x0000000000007992 */ /* 0x0005ec0000008000 */
[----:B--2---:R-:W2:Y:S02]  /*35a0*/  FENCE.VIEW.ASYNC.S ;  /* 0x00000000000073c6 */ /* 0x004ea40000000000 */
[----:B--2---:R2:W-:Y:S01]  /*35b0*/  SYNCS.ARRIVE.TRANS64.RED.A1T0 RZ, [R3+URZ], RZ ;  /* 0x000000ff03ff79a7 */ /* 0x0045e200081004ff */
[----:B------:R2:W3:Y:S01]  /*35c0*/  @P0 SYNCS.PHASECHK.TRANS64.TRYWAIT P2, [UR5], R2 ;  /* 0x00000002ff0005a7 */ /* 0x0004e20008041105 */
[----:B------:R-:W-:Y:S01]  /*35d0*/  ULEA.HI UR5, UR30, UR30, URZ, 0x1 ;  /* 0x0000001e1e057291 */ /* 0x000fe2000f8f08ff */
[----:B-1----:R-:W-:-:S03]  /*35e0*/  LOP3.LUT P1, RZ, R6, 0x1, RZ, 0xc0, !PT ;  /* 0x0000000106ff7812 */ /* 0x002fc6000782c0ff */
[----:B------:R-:W-:Y:S02]  /*35f0*/  ULOP3.LUT UR6, UR5, 0xffe, URZ, 0xc0, !UPT ;  /* 0x00000ffe05067892 */ /* 0x000fe4000f8ec0ff */
[----:B------:R-:W-:Y:S02]  /*3600*/  USHF.R.U32.HI UR22, URZ, 0x1, UR5 ;  /* 0x00000001ff167899 */ /* 0x000fe40008011605 */
[----:B------:R-:W-:Y:S02]  /*3610*/  UIADD3 UR5, UPT, UPT, -UR6, UR30, URZ ;  /* 0x0000001e06057290 */ /* 0x000fe4000fffe1ff */
[----:B------:R-:W-:-:S04]  /*3620*/  UIMAD UR22, UR22, 0xa0, UR42 ;  /* 0x000000a0161678a4 */ /* 0x000fc8000f8e022a */
[----:B------:R-:W-:Y:S01]  /*3630*/  ULEA UR22, UR5, UR22, 0x14 ;  /* 0x0000001605167291 */ /* 0x000fe2000f8ea0ff */
[----:B------:R-:W1:Y:S02]  /*3640*/  SYNCS.PHASECHK.TRANS64.TRYWAIT P0, [UR31+0xd0], R0 ;  /* 0x0000d000ff0075a7 */ /* 0x000e64000800111f */
[----:B-123--:R-:W-:Y:S09]  /*3650*/  @!P0 BRA `(.L_x_64) ;  /* 0x0000004c00948947 */ /* 0x00eff20003800000 */
.L_x_132:
[----:B------:R-:W-:Y:S01]  /*3660*/  IADD3 R10, PT, PT, R10, 0x1, RZ ;  /* 0x000000010a0a7810 */ /* 0x000fe20007ffe0ff */
[----:B------:R-:W-:Y:S06]  /*3670*/  BRA.U !UP4, `(.L_x_65) ;  /* 0x000000010cc07547 */ /* 0x000fec000b800000 */
[----:B------:R-:W-:Y:S01]  /*3680*/  UPLOP3.LUT UP2, UPT, UPT, UPT, UPT, 0x40, 0x4 ;  /* 0x000000000004789c */ /* 0x000fe20003f4e870 */
[----:B------:R-:W-:Y:S01]  /*3690*/  UMOV UR25, UR41 ;  /* 0x0000002900197c82 */ /* 0x000fe20008000000 */
[----:B------:R-:W-:Y:S01]  /*36a0*/  UMOV UR24, UR40 ;  /* 0x0000002800187c82 */ /* 0x000fe20008000000 */
[----:B------:R-:W-:-:S08]  /*36b0*/  UMOV UR5, UR23 ;  /* 0x0000001700057c82 */ /* 0x000fd00008000000 */
.L_x_68:
[----:B------:R-:W-:Y:S02]  /*36c0*/  UIADD3 UR25, UPT, UPT, UR25, 0x1, URZ ;  /* 0x0000000119197890 */ /* 0x000fe4000fffe0ff */
[----:B--2---:R-:W-:Y:S02]  /*36d0*/  ULEA UR7, UR5, UR27, 0x3 ;  /* 0x0000001b05077291 */ /* 0x004fe4000f8e18ff */
[----:B------:R-:W-:Y:S01]  /*36e0*/  UISETP.NE.AND UP3, UPT, UR25, URZ, UPT ;  /* 0x000000ff1900728c */ /* 0x000fe2000bf65270 */
[----:B---3--:R-:W-:Y:S10]  /*36f0*/  @P2 BRA `(.L_x_66) ;  /* 0x00000000000c2947 */ /* 0x008ff40003800000 */
[----:B-1----:R-:W-:Y:S04]  /*3700*/  SHF.L.U32 R3, R8, 0x1f, RZ ;  /* 0x0000001f08037819 */ /* 0x002fe800000006ff */
[----:B------:R-:W1:Y:S02]  /*3710*/  SYNCS.PHASECHK.TRANS64.TRYWAIT P0, [UR7], R3 ;  /* 0x00000003ff0075a7 */ /* 0x000e640008001107 */
[----:B-1----:R-:W-:Y:S05]  /*3720*/  @!P0 BRA `(.L_x_67) ;  /* 0x0000004c00788947 */ /* 0x002fea0003800000 */
.L_x_66:
[----:B------:R-:W-:Y:S01]  /*3730*/  UISETP.NE.AND UP0, UPT, UR24, 0x1, UPT ;  /* 0x000000011800788c */ /* 0x000fe2000bf05270 */
[----:B------:R-:W-:Y:S01]  /*3740*/  PLOP3.LUT P2, PT, PT, PT, PT, 0x80, 0x8 ;  /* 0x000000000008781c */ /* 0x000fe20003f4f070 */
[----:B------:R-:W-:Y:S02]  /*3750*/  UIADD3 UR6, UPT, UPT, UR5, 0x1, URZ ;  /* 0x0000000105067890 */ /* 0x000fe4000fffe0ff */
[----:B------:R-:W-:Y:S02]  /*3760*/  UIADD3 UR26, UPT, UPT, UR7, 0x38, URZ ;  /* 0x00000038071a7890 */ /* 0x000fe4000fffe0ff */
[----:B------:R-:W-:Y:S01]  /*3770*/  UISETP.NE.AND UP1, UPT, UR6, 0x7, UPT ;  /* 0x000000070600788c */ /* 0x000fe2000bf25270 */
[----:B------:R-:W-:Y:S01]  /*3780*/  PLOP3.LUT P0, PT, PT, PT, UP0, 0x80, 0x8 ;  /* 0x000000000008781c */ /* 0x000fe20003f0f008 */
[----:B------:R-:W-:Y:S02]  /*3790*/  UIADD3 UR24, UPT, UPT, UR24, -0x1, URZ ;  /* 0xffffffff18187890 */ /* 0x000fe4000fffe0ff */
[----:B------:R-:W-:Y:S02]  /*37a0*/  USEL UR8, URZ, 0x1, UP1 ;  /* 0x00000001ff087887 */ /* 0x000fe40008800000 */
[----:B------:R-:W-:Y:S01]  /*37b0*/  USEL UR23, UR6, URZ, UP1 ;  /* 0x000000ff06177287 */ /* 0x000fe20008800000 */
[----:B------:R-:W-:Y:S01]  /*37c0*/  UMOV UR7, 0x40004040 ;  /* 0x4000404000077882 */ /* 0x000fe20000000000 */
[----:B------:R-:W-:Y:S02]  /*37d0*/  UMOV UR9, 0x40004040 ;  /* 0x4000404000097882 */ /* 0x000fe40000000000 */
[----:B------:R-:W-:Y:S01]  /*37e0*/  @UP0 ULEA UR6, UR23, UR27, 0x3 ;  /* 0x0000001b17060291 */ /* 0x000fe2000f8e18ff */
[----:B------:R-:W-:Y:S01]  /*37f0*/  LOP3.LUT R8, R8, UR8, RZ, 0x3c, !PT ;  /* 0x0000000808087c12 */ /* 0x000fe2000f8e3cff */
[----:B------:R-:W-:Y:S01]  /*3800*/  ULEA UR8, UR5, UR29, 0x9 ;  /* 0x0000001d05087291 */ /* 0x000fe2000f8e48ff */
[----:B------:R-:W-:Y:S02]  /*3810*/  UMOV UR21, 0x40004040 ;  /* 0x4000404000157882 */ /* 0x000fe40000000000 */
[----:B-1----:R-:W-:Y:S01]  /*3820*/  @P0 SHF.L.U32 R0, R8, 0x1f, RZ ;  /* 0x0000001f08000819 */ /* 0x002fe200000006ff */
[----:B------:R-:W-:Y:S02]  /*3830*/  UIADD3 UR18, UPT, UPT, UR8, 0x2, URZ ;  /* 0x0000000208127890 */ /* 0x000fe4000fffe0ff */
[----:B------:R-:W-:Y:S01]  /*3840*/  UIADD3 UR14, UPT, UPT, UR8, 0x4, URZ ;  /* 0x00000004080e7890 */ /* 0x000fe2000fffe0ff */
[----:B------:R2:W3:Y:S01]  /*3850*/  @P0 SYNCS.PHASECHK.TRANS64.TRYWAIT P2, [UR6], R0 ;  /* 0x00000000ff0005a7 */ /* 0x0004e20008041106 */
[----:B------:R-:W-:Y:S02]  /*3860*/  UIMAD UR6, UR5, 0x500, UR4 ;  /* 0x00000500050678a4 */ /* 0x000fe4000f8e0204 */
[----:B------:R-:W-:Y:S02]  /*3870*/  UIADD3 UR10, UPT, UPT, UR8, 0x6, URZ ;  /* 0x00000006080a7890 */ /* 0x000fe4000fffe0ff */
[----:B------:R-:W-:Y:S02]  /*3880*/  UIADD3 UR20, UPT, UPT, UR6, 0x2, URZ ;  /* 0x0000000206147890 */ /* 0x000fe4000fffe0ff */
[----:B------:R-:W-:Y:S02]  /*3890*/  UIADD3 UR16, UPT, UPT, UR6, 0x4, URZ ;  /* 0x0000000406107890 */ /* 0x000fe4000fffe0ff */
[----:B------:R-:W-:Y:S01]  /*38a0*/  UIADD3 UR12, UPT, UPT, UR6, 0x6, URZ ;  /* 0x00000006060c7890 */ /* 0x000fe2000fffe0ff */
[----:B------:R2:W-:Y:S01]  /*38b0*/  UTCQMMA gdesc[UR8], gdesc[UR6], tmem[UR22], tmem[UR38], idesc[UR39], UP2 ;  /* 0x00ff2606080075ea */ /* 0x0005e20009000316 */
[----:B------:R-:W-:Y:S01]  /*38c0*/  UPLOP3.LUT UP2, UPT, UPT, UPT, UPT, 0x80, 0x8 ;  /* 0x000000000008789c */ /* 0x000fe20003f4f070 */
[----:B------:R-:W-:Y:S01]  /*38d0*/  UMOV UR19, 0x40004040 ;  /* 0x4000404000137882 */ /* 0x000fe20000000000 */
[----:B------:R-:W-:Y:S01]  /*38e0*/  UMOV UR17, 0x40004040 ;  /* 0x4000404000117882 */ /* 0x000fe20000000000 */
[----:B------:R2:W-:Y:S01]  /*38f0*/  UTCQMMA gdesc[UR18], gdesc[UR20], tmem[UR22], tmem[UR36], idesc[UR37], UPT ;  /* 0x00ff2414120075ea */ /* 0x0005e2000b800316 */
[----:B------:R-:W-:Y:S01]  /*3900*/  UMOV UR15, 0x40004040 ;  /* 0x40004040000f7882 */ /* 0x000fe20000000000 */
[----:B------:R-:W-:Y:S01]  /*3910*/  UMOV UR13, 0x40004040 ;  /* 0x40004040000d7882 */ /* 0x000fe20000000000 */
[----:B------:R-:W-:Y:S01]  /*3920*/  UMOV UR11, 0x40004040 ;  /* 0x40004040000b7882 */ /* 0x000fe20000000000 */
[----:B------:R2:W-:Y:S01]  /*3930*/  UTCQMMA gdesc[UR14], gdesc[UR16], tmem[UR22], tmem[UR34], idesc[UR35], UPT ;  /* 0x00ff22100e0075ea */ /* 0x0005e2000b800316 */
[----:B------:R2:W-:Y:S01]  /*3940*/  UTCQMMA gdesc[UR10], gdesc[UR12], tmem[UR22], tmem[UR32], idesc[UR33], UPT ;  /* 0x00ff200c0a0075ea */ /* 0x0005e2000b800316 */
[----:B------:R2:W-:Y:S01]  /*3950*/  UTCBAR.MULTICAST [UR26], URZ, UR28 ;  /* 0x000000ff1a0073e9 */ /* 0x0005e2000800081c */
[----:B------:R-:W-:Y:S01]  /*3960*/  UMOV UR5, UR23 ;  /* 0x0000001700057c82 */ /* 0x000fe20008000000 */
[----:B------:R-:W-:Y:S05]  /*3970*/  BRA.U UP3, `(.L_x_68) ;  /* 0xfffffffd03507547 */ /* 0x000fea000b83ffff */
.L_x_65:
[----:B------:R-:W-:Y:S01]  /*3980*/  UIADD3 UR5, UPT, UPT, UR30, 0x1, URZ ;  /* 0x000000011e057890 */ /* 0x000fe2000fffe0ff */
[C---:B------:R-:W-:Y:S01]  /*3990*/  ISETP.NE.AND P0, PT, R10.reuse, 0x2, PT ;  /* 0x000000020a00780c */ /* 0x040fe20003f05270 */
[----:B--2---:R-:W-:Y:S02]  /*39a0*/  UIADD3 UR6, UPT, UPT, UR31, 0xb0, URZ ;  /* 0x000000b01f067890 */ /* 0x004fe4000fffe0ff */
[----:B------:R-:W-:Y:S01]  /*39b0*/  UISETP.NE.AND UP0, UPT, UR5, 0x4, UPT ;  /* 0x000000040500788c */ /* 0x000fe2000bf05270 */
[----:B-1----:R-:W-:Y:S02]  /*39c0*/  SEL R0, RZ, 0x1, P0 ;  /* 0x00000001ff007807 */ /* 0x002fe40000000000 */
[----:B------:R-:W-:Y:S01]  /*39d0*/  SEL R10, R10, RZ, P0 ;  /* 0x000000ff0a0a7207 */ /* 0x000fe20000000000 */
[----:B------:R-:W-:Y:S01]  /*39e0*/  USEL UR7, URZ, 0x1, UP0 ;  /* 0x00000001ff077887 */ /* 0x000fe20008000000 */
[----:B------:R-:W-:Y:S01]  /*39f0*/  LOP3.LUT R9, R9, R0, RZ, 0x3c, !PT ;  /* 0x0000000009097212 */ /* 0x000fe200078e3cff */
[----:B------:R-:W-:Y:S01]  /*3a00*/  USEL UR30, UR5, URZ, UP0 ;  /* 0x000000ff051e7287 */ /* 0x000fe20008000000 */
[----:B------:R1:W-:Y:S03]  /*3a10*/  UTCBAR [UR6], URZ ;  /* 0x000000ff060073e9 */ /* 0x0003e600080000ff */
[----:B------:R-:W-:Y:S01]  /*3a20*/  LOP3.LUT R11, R11, UR7, RZ, 0x3c, !PT ;  /* 0x000000070b0b7c12 */ /* 0x000fe2000f8e3cff */
[----:B------:R-:W-:Y:S07]  /*3a30*/  @P1 BRA `(.L_x_69) ;  /* 0xfffffff8008c1947 */ /* 0x000fee000383ffff */
[----:B------:R-:W2:Y:S01]  /*3a40*/  S2UR UR8, SR_CgaCtaId ;  /* 0x00000000000879c3 */ /* 0x000ea20000008800 */
[----:B------:R-:W-:Y:S01]  /*3a50*/  ELECT P0, URZ, PT ;  /* 0x0000000000ff782f */ /* 0x000fe20003800000 */
[----:B------:R-:W-:Y:S01]  /*3a60*/  IMAD.MOV.U32 R0, RZ, RZ, 0x1 ;  /* 0x00000001ff007424 */ /* 0x000fe200078e00ff */
[----:B------:R-:W-:Y:S01]  /*3a70*/  UIADD3 UR27, UPT, UPT, UR27, 0xd0, URZ ;  /* 0x000000d01b1b7890 */ /* 0x000fe2000fffe0ff */
[----:B------:R-:W-:Y:S01]  /*3a80*/  SHF.L.U32 R3, R11, 0x1f, RZ ;  /* 0x0000001f0b037819 */ /* 0x000fe200000006ff */
[----:B------:R-:W-:-:S03]  /*3a90*/  UMOV UR4, 0x40 ;  /* 0x0000004000047882 */ /* 0x000fc60000000000 */
[----:B------:R-:W-:Y:S01]  /*3aa0*/  UVIRTCOUNT.DEALLOC.SMPOOL 0x80 ;  /* 0x000000800000784c */ /* 0x000fe20000000000 */
[----:B--2---:R-:W-:Y:S02]  /*3ab0*/  ULEA UR8, UR8, UR4, 0x18 ;  /* 0x0000000408087291 */ /* 0x004fe4000f8ec0ff */
[----:B------:R-:W-:-:S07]  /*3ac0*/  ULEA UR4, UR30, UR27, 0x3 ;  /* 0x0000001b1e047291 */ /* 0x000fce000f8e18ff */
[----:B------:R2:W-:Y:S02]  /*3ad0*/  @P0 STS.U8 [UR8+0x1c], R0 ;  /* 0x00001c00ff000988 */ /* 0x0005e40008000008 */
[----:B------:R-:W4:Y:S02]  /*3ae0*/  SYNCS.PHASECHK.TRANS64.TRYWAIT P0, [UR4], R3 ;  /* 0x00000003ff0075a7 */ /* 0x000f240008001104 */
[----:B--2-4-:R-:W-:Y:S05]  /*3af0*/  @!P0 BRA `(.L_x_70) ;  /* 0x00000048009c8947 */ /* 0x014fea0003800000 */
.L_x_135:
[----:B------:R-:W-:-:S04]  /*3b00*/  UIADD3 UR4, UPT, UPT, UR30, 0x1, URZ ;  /* 0x000000011e047890 */ /* 0x000fc8000fffe0ff */
[----:B------:R-:W-:-:S04]  /*3b10*/  UISETP.NE.AND UP0, UPT, UR4, 0x4, UPT ;  /* 0x000000040400788c */ /* 0x000fc8000bf05270 */
[----:B-1----:R-:W-:Y:S02]  /*3b20*/  USEL UR6, URZ, 0x1, UP0 ;  /* 0x00000001ff067887 */ /* 0x002fe40008000000 */
[----:B------:R-:W-:-:S04]  /*3b30*/  USEL UR4, UR4, URZ, UP0 ;  /* 0x000000ff04047287 */ /* 0x000fc80008000000 */
[----:B------:R-:W-:Y:S01]  /*3b40*/  ULEA UR5, UR4, UR27, 0x3 ;  /* 0x0000001b04057291 */ /* 0x000fe2000f8e18ff */
[----:B------:R-:W-:-:S04]  /*3b50*/  LOP3.LUT R2, R11, UR6, RZ, 0x3c, !PT ;  /* 0x000000060b027c12 */ /* 0x000fc8000f8e3cff */
[----:B--2---:R-:W-:-:S04]  /*3b60*/  SHF.L.U32 R3, R2, 0x1f, RZ ;  /* 0x0000001f02037819 */ /* 0x004fc800000006ff */
[----:B------:R-:W1:Y:S02]  /*3b70*/  SYNCS.PHASECHK.TRANS64.TRYWAIT P0, [UR5], R3 ;  /* 0x00000003ff0075a7 */ /* 0x000e640008001105 */
[----:B-1----:R-:W-:Y:S05]  /*3b80*/  @!P0 BRA `(.L_x_71) ;  /* 0x0000004800908947 */ /* 0x002fea0003800000 */
.L_x_137:
        /* <DEDUP_REMOVED lines=9> */
.L_x_139:
[----:B------:R-:W-:-:S04]  /*3c20*/  UIADD3 UR4, UPT, UPT, UR4, 0x1, URZ ;  /* 0x0000000104047890 */ /* 0x000fc8000fffe0ff */
[----:B------:R-:W-:-:S04]  /*3c30*/  UISETP.NE.AND UP0, UPT, UR4, 0x4, UPT ;  /* 0x000000040400788c */ /* 0x000fc8000bf05270 */
[----:B------:R-:W-:Y:S02]  /*3c40*/  USEL UR5, URZ, 0x1, UP0 ;  /* 0x00000001ff057887 */ /* 0x000fe40008000000 */
[----:B------:R-:W-:-:S04]  /*3c50*/  USEL UR4, UR4, URZ, UP0 ;  /* 0x000000ff04047287 */ /* 0x000fc80008000000 */
[----:B------:R-:W-:Y:S01]  /*3c60*/  ULEA UR4, UR4, UR27, 0x3 ;  /* 0x0000001b04047291 */ /* 0x000fe2000f8e18ff */
[----:B-1----:R-:W-:-:S04]  /*3c70*/  LOP3.LUT R3, R2, UR5, RZ, 0x3c, !PT ;  /* 0x0000000502037c12 */ /* 0x002fc8000f8e3cff */
[----:B------:R-:W-:-:S04]  /*3c80*/  SHF.L.U32 R3, R3, 0x1f, RZ ;  /* 0x0000001f03037819 */ /* 0x000fc800000006ff */
[----:B------:R-:W1:Y:S02]  /*3c90*/  SYNCS.PHASECHK.TRANS64.TRYWAIT P0, [UR4], R3 ;  /* 0x00000003ff0075a7 */ /* 0x000e640008001104 */
[----:B-1----:R-:W-:Y:S05]  /*3ca0*/  @!P0 BRA `(.L_x_73) ;  /* 0x0000004800788947 */ /* 0x002fea0003800000 */
.L_x_141:
[----:B------:R-:W-:Y:S01]  /*3cb0*/  NOP ;  /* 0x0000000000007918 */ /* 0x000fe20000000000 */
[----:B-1----:R-:W1:Y:S01]  /*3cc0*/  LDS R0, [UR8+0x14] ;  /* 0x00001408ff007984 */ /* 0x002e620008000800 */
[----:B------:R-:W-:Y:S01]  /*3cd0*/  ULOP3.LUT UR4, UR42, 0xffff, URZ, 0xc0, !UPT ;  /* 0x0000ffff2a047892 */ /* 0x000fe2000f8ec0ff */
[----:B------:R-:W-:Y:S01]  /*3ce0*/  UMOV UR5, 0xffff ;  /* 0x0000ffff00057882 */ /* 0x000fe20000000000 */
[----:B------:R-:W-:Y:S02]  /*3cf0*/  UMOV UR6, 0x1 ;  /* 0x0000000100067882 */ /* 0x000fe40000000000 */
[----:B------:R-:W-:-:S04]  /*3d00*/  USHF.R.U32.HI UR4, URZ, 0x5, UR4 ;  /* 0x00000005ff047899 */ /* 0x000fc80008011604 */
[----:B------:R-:W-:Y:S02]  /*3d10*/  USHF.L.U32 UR5, UR5, UR4, URZ ;  /* 0x0000000405057299 */ /* 0x000fe400080006ff */
[----:B------:R-:W-:-:S04]  /*3d20*/  USHF.L.U32 UR4, UR6, UR4, URZ ;  /* 0x0000000406047299 */ /* 0x000fc800080006ff */
[----:B-1----:R-:W-:-:S04]  /*3d30*/  LOP3.LUT R0, R0, UR5, RZ, 0xc0, !PT ;  /* 0x0000000500007c12 */ /* 0x002fc8000f8ec0ff */
[----:B------:R-:W-:-:S13]  /*3d40*/  ISETP.NE.AND P0, PT, R0, UR5, PT ;  /* 0x0000000500007c0c */ /* 0x000fda000bf05270 */
[----:B------:R-:W-:Y:S05]  /*3d50*/  @P0 BRA `(.L_x_74) ;  /* 0x0000000000580947 */ /* 0x000fea0003800000 */
[----:B------:R-:W1:Y:S02]  /*3d60*/  LDS R0, [UR8+0x18] ;  /* 0x00001808ff007984 */ /* 0x000e640008000800 */
[----:B-1----:R-:W-:-:S04]  /*3d70*/  LOP3.LUT R0, R0, UR4, RZ, 0xc0, !PT ;  /* 0x0000000400007c12 */ /* 0x002fc8000f8ec0ff */
[----:B------:R-:W-:-:S13]  /*3d80*/  ISETP.NE.AND P0, PT, R0, UR4, PT ;  /* 0x0000000400007c0c */ /* 0x000fda000bf05270 */
[----:B------:R-:W-:Y:S05]  /*3d90*/  @P0 BRA `(.L_x_75) ;  /* 0x00000000003c0947 */ /* 0x000fea0003800000 */
[----:B------:R-:W1:Y:S01]  /*3da0*/  S2R R2, SR_LANEID ;  /* 0x0000000000027919 */ /* 0x000e620000000000 */
[----:B------:R-:W-:Y:S01]  /*3db0*/  ULOP3.LUT UR5, URZ, UR5, URZ, 0x33, !UPT ;  /* 0x00000005ff057292 */ /* 0x000fe2000f8e33ff */
[----:B------:R-:W-:Y:S01]  /*3dc0*/  LOP3.LUT R4, RZ, UR4, RZ, 0x33, !PT ;  /* 0x00000004ff047c12 */ /* 0x000fe2000f8e33ff */
[----:B------:R-:W-:Y:S02]  /*3dd0*/  VOTEU.ANY UR4, UPT, PT ;  /* 0x0000000000047886 */ /* 0x000fe400038e0100 */
[----:B------:R-:W-:Y:S01]  /*3de0*/  UFLO.U32 UR4, UR4 ;  /* 0x00000004000472bd */ /* 0x000fe200080e0000 */
[----:B------:R-:W2:Y:S01]  /*3df0*/  REDUX UR6, R4 ;  /* 0x00000000040673c4 */ /* 0x000ea20000000000 */
[----:B------:R-:W-:-:S06]  /*3e00*/  IMAD.U32 R0, RZ, RZ, UR5 ;  /* 0x00000005ff007e24 */ /* 0x000fcc000f8e00ff */
[----:B------:R4:W-:Y:S01]  /*3e10*/  UTCATOMSWS.AND URZ, UR5 ;  /* 0x0000000500ff79e3 */ /* 0x0009e20008000000 */
[----:B------:R-:W3:Y:S01]  /*3e20*/  REDUX UR7, R0 ;  /* 0x00000000000773c4 */ /* 0x000ee20000000000 */
[----:B-1----:R-:W-:Y:S01]  /*3e30*/  ISETP.EQ.U32.AND P0, PT, R2, UR4, PT ;  /* 0x0000000402007c0c */ /* 0x002fe2000bf02070 */
[----:B--2---:R-:W-:Y:S01]  /*3e40*/  IMAD.U32 R2, RZ, RZ, UR6 ;  /* 0x00000006ff027e24 */ /* 0x004fe2000f8e00ff */
[----:B---3--:R-:W-:-:S11]  /*3e50*/  MOV R3, UR7 ;  /* 0x0000000700037c02 */ /* 0x008fd60008000f00 */
[----:B------:R4:W-:Y:S04]  /*3e60*/  @P0 ATOMS.AND RZ, [UR8+0x14], R3 ;  /* 0x00001403ffff098c */ /* 0x0009e8000a800008 */
[----:B------:R4:W-:Y:S01]  /*3e70*/  @P0 ATOMS.AND RZ, [UR8+0x18], R2 ;  /* 0x00001802ffff098c */ /* 0x0009e2000a800008 */
[----:B------:R-:W-:Y:S05]  /*3e80*/  BRA `(.L_x_76) ;  /* 0x0000000000147947 */ /* 0x000fea0003800000 */
.L_x_75:
[----:B------:R-:W-:Y:S02]  /*3e90*/  MOV R2, 0x3eb0 ;  /* 0x00003eb000027802 */ /* 0x000fe40000000f00 */
[----:B---3-5:R-:W-:Y:S05]  /*3ea0*/  CALL.REL.NOINC `($__internal_0_$__cuda_sm10x_tcgen05_guardrail_trap_col_being_dealloced_not_returned_by_alloc) ;  /* 0x0000004800947944 */ /* 0x028fea0003c00000 */
[----:B------:R-:W-:Y:S05]  /*3eb0*/  BRA `(.L_x_76) ;  /* 0x0000000000087947 */ /* 0x000fea0003800000 */
.L_x_74:
[----:B------:R-:W-:Y:S02]  /*3ec0*/  MOV R2, 0x3ee0 ;  /* 0x00003ee000027802 */ /* 0x000fe40000000f00 */
[----:B---3-5:R-:W-:Y:S05]  /*3ed0*/  CALL.REL.NOINC `($__internal_2_$__cuda_sm10x_tcgen05_guardrail_trap_unallocated_columns_being_dealloced) ;  /* 0x0000004800a07944 */ /* 0x028fea0003c00000 */
.L_x_76:
[----:B------:R-:W-:Y:S01]  /*3ee0*/  NOP ;  /* 0x0000000000007918 */ /* 0x000fe20000000000 */
[----:B----4-:R-:W-:Y:S05]  /*3ef0*/  EXIT ;  /* 0x000000000000794d */ /* 0x010fea0003800000 */
.L_x_58:
[----:B------:R-:W-:-:S09]  /*3f00*/  UISETP.NE.OR UP0, UPT, UR20, 0x3, !UP3 ;  /* 0x000000031400788c */ /* 0x000fd2000df05670 */
[----:B------:R-:W-:Y:S05]  /*3f10*/  BRA.U UP0, `(.L_x_77) ;  /* 0x0000000d00907547 */ /* 0x000fea000b800000 */
[----:B------:R-:W2:Y:S01]  /*3f20*/  LDCU.64 UR4, c[0x0][0x888] ;  /* 0x00011100ff0477ac */ /* 0x000ea20008000a00 */
[----:B------:R-:W3:Y:S01]  /*3f30*/  LDC.64 R12, c[0x0][0x348] ;  /* 0x0000d200ff0c7b82 */ /* 0x000ee20000000a00 */
[----:B------:R-:W-:Y:S02]  /*3f40*/  HFMA2 R9, -RZ, RZ, 0, 0 ;  /* 0x00000000ff097431 */ /* 0x000fe400000001ff */
[----:B------:R-:W-:Y:S01]  /*3f50*/  IMAD.MOV.U32 R11, RZ, RZ, 0x1 ;  /* 0x00000001ff0b7424 */ /* 0x000fe200078e00ff */
[----:B------:R-:W4:Y:S01]  /*3f60*/  LDCU UR38, c[0x0][0x370] ;  /* 0x00006e00ff2677ac */ /* 0x000f220008000800 */
[----:B------:R-:W-:Y:S01]  /*3f70*/  IMAD.MOV.U32 R10, RZ, RZ, RZ ;  /* 0x000000ffff0a7224 */ /* 0x000fe200078e00ff */
[----:B------:R-:W-:Y:S01]  /*3f80*/  MOV R8, 0x2800 ;  /* 0x0000280000087802 */ /* 0x000fe20000000f00 */
[----:B------:R-:W4:Y:S01]  /*3f90*/  LDCU.128 UR48, c[0x0][0xb10] ;  /* 0x00016200ff3077ac */ /* 0x000f220008000c00 */
[----:B------:R-:W1:Y:S01]  /*3fa0*/  LDCU UR37, c[0x0][0x374] ;  /* 0x00006e80ff2577ac */ /* 0x000e620008000800 */
[----:B------:R-:W1:Y:S01]  /*3fb0*/  LDCU.64 UR30, c[0x0][0x890] ;  /* 0x00011200ff1e77ac */ /* 0x000e620008000a00 */
[----:B--2---:R-:W-:Y:S01]  /*3fc0*/  UISETP.NE.U32.AND UP0, UPT, UR4, URZ, UPT ;  /* 0x000000ff0400728c */ /* 0x004fe2000bf05070 */
[----:B------:R-:W2:Y:S01]  /*3fd0*/  LDCU UR15, c[0x0][0xb0c] ;  /* 0x00016180ff0f77ac */ /* 0x000ea20008000800 */
[----:B------:R-:W3:Y:S01]  /*3fe0*/  LDCU UR44, c[0x0][0xb20] ;  /* 0x00016400ff2c77ac */ /* 0x000ee20008000800 */
[----:B------:R-:W3:Y:S01]  /*3ff0*/  LDCU UR4, c[0x0][0xb30] ;  /* 0x00016600ff0477ac */ /* 0x000ee20008000800 */
[----:B------:R-:W-:Y:S01]  /*4000*/  UMOV UR21, 0x400 ;  /* 0x0000040000157882 */ /* 0x000fe20000000000 */
[----:B----4-:R-:W-:-:S02]  /*4010*/  UIMAD.WIDE.U32 UR6, UR38, UR48, URZ ;  /* 0x00000030260672a5 */ /* 0x010fc4000f8e00ff */
[----:B-1----:R-:W-:Y:S02]  /*4020*/  UIMAD.WIDE.U32 UR8, UR37, UR51, URZ ;  /* 0x00000033250872a5 */ /* 0x002fe4000f8e00ff */
[----:B------:R-:W-:Y:S02]  /*4030*/  ULEA UR21, UR61, UR21, 0x18 ;  /* 0x000000153d157291 */ /* 0x000fe4000f8ec0ff */
[----:B------:R-:W-:Y:S02]  /*4040*/  USEL UR43, URZ, 0x1, UP5 ;  /* 0x00000001ff2b7887 */ /* 0x000fe4000a800000 */
[----:B------:R-:W-:Y:S02]  /*4050*/  UISETP.NE.U32.AND UP6, UPT, UR30, URZ, UPT ;  /* 0x000000ff1e00728c */ /* 0x000fe4000bfc5070 */
[----:B------:R-:W-:Y:S02]  /*4060*/  UIADD3 UR39, UPT, UPT, UR21, 0x70, URZ ;  /* 0x0000007015277890 */ /* 0x000fe4000fffe0ff */
[----:B------:R-:W-:-:S02]  /*4070*/  UISETP.NE.AND.EX UP5, UPT, UR5, URZ, UPT, UP0 ;  /* 0x000000ff0500728c */ /* 0x000fc4000bfa5300 */
[----:B------:R-:W-:Y:S01]  /*4080*/  UISETP.NE.AND UP0, UPT, UR42, 0x1, UPT ;  /* 0x000000012a00788c */ /* 0x000fe2000bf05270 */
[----:B------:R-:W-:Y:S01]  /*4090*/  UMOV UR6, UR7 ;  /* 0x0000000700067c82 */ /* 0x000fe20008000000 */
[----:B------:R-:W-:Y:S01]  /*40a0*/  UMOV UR40, UR9 ;  /* 0x0000000900287c82 */ /* 0x000fe20008000000 */
[----:B--2---:R-:W-:Y:S02]  /*40b0*/  UISETP.NE.AND UP0, UPT, UR15, 0x1, UPT ;  /* 0x000000010f00788c */ /* 0x004fe4000bf05270 */
[----:B------:R-:W-:Y:S02]  /*40c0*/  UPLOP3.LUT UP1, UPT, UPT, UPT, UPT, 0x40, 0x4 ;  /* 0x000000000004789c */ /* 0x000fe40003f2e870 */
[----:B------:R-:W-:Y:S01]  /*40d0*/  UISETP.GE.AND UP3, UPT, UR42, 0x1, UPT ;  /* 0x000000012a00788c */ /* 0x000fe2000bf66270 */
[----:B------:R-:W1:Y:S01]  /*40e0*/  LDCU.64 UR22, c[0x0][0xb28] ;  /* 0x00016500ff1677ac */ /* 0x000e620008000a00 */
[----:B------:R-:W-:Y:S02]  /*40f0*/  UISETP.NE.AND.EX UP6, UPT, UR31, URZ, UPT, UP6 ;  /* 0x000000ff1f00728c */ /* 0x000fe4000bfc5360 */
[----:B------:R-:W-:-:S02]  /*4100*/  UPRMT UR39, UR61, 0x654, UR39 ;  /* 0x000006543d277896 */ /* 0x000fc40008000027 */
[----:B------:R-:W-:Y:S02]  /*4110*/  USHF.R.U32.HI UR41, URZ, UR49, UR6 ;  /* 0x00000031ff297299 */ /* 0x000fe40008011606 */
[----:B---3--:R-:W-:Y:S02]  /*4120*/  USHF.R.U32.HI UR40, URZ, UR44, UR40 ;  /* 0x0000002cff287299 */ /* 0x008fe40008011628 */
[----:B------:R-:W-:Y:S02]  /*4130*/  UISETP.NE.AND UP0, UPT, UR50, 0x1, UPT ;  /* 0x000000013200788c */ /* 0x000fe4000bf05270 */
[----:B------:R-:W-:-:S11]  /*4140*/  UISETP.NE.AND UP4, UPT, UR4, 0x1, UPT ;  /* 0x000000010400788c */ /* 0x000fd6000bf85270 */
.L_x_85:
[C---:B------:R-:W-:Y:S02]  /*4150*/  LEA R3, R10.reuse, UR21, 0x3 ;  /* 0x000000150a037c11 */ /* 0x040fe4000f8e18ff */
[----:B------:R-:W-:Y:S02]  /*4160*/  SHF.L.U32 R0, R9, 0x1f, RZ ;  /* 0x0000001f09007819 */ /* 0x000fe400000006ff */
[----:B------:R-:W-:Y:S02]  /*4170*/  LEA R5, R10, UR21, 0x4 ;  /* 0x000000150a057c11 */ /* 0x000fe4000f8e20ff */
[----:B--2---:R-:W2:Y:S02]  /*4180*/  SYNCS.PHASECHK.TRANS64.TRYWAIT P0, [R3+URZ+0x90], R0 ;  /* 0x00009000030075a7 */ /* 0x004ea400080011ff */
[----:B--2---:R-:W-:Y:S05]  /*4190*/  @!P0 BRA `(.L_x_78) ;  /* 0x0000004400548947 */ /* 0x004fea0003800000 */
.L_x_142:
[----:B------:R-:W3:Y:S01]  /*41a0*/  LDS.128 R4, [R5+0x120] ;  /* 0x0001200005047984 */ /* 0x000ee20000000c00 */
[----:B------:R-:W-:Y:S01]  /*41b0*/  UISETP.GE.AND UP0, UPT, UR42, 0x1, UPT ;  /* 0x000000012a00788c */ /* 0x000fe2000bf06270 */
[----:B------:R-:W-:Y:S01]  /*41c0*/  @!PT LDS RZ, [RZ] ;  /* 0x00000000fffff984 */ /* 0x000fe20000000800 */
[----:B------:R-:W-:Y:S01]  /*41d0*/  @!PT LDS RZ, [RZ] ;  /* 0x00000000fffff984 */ /* 0x000fe20000000800 */
[----:B------:R-:W-:Y:S01]  /*41e0*/  @!PT LDS RZ, [RZ] ;  /* 0x00000000fffff984 */ /* 0x000fe20000000800 */
[----:B------:R-:W-:Y:S01]  /*41f0*/  @!PT LDS RZ, [RZ] ;  /* 0x00000000fffff984 */ /* 0x000fe20000000800 */
[----:B------:R4:W-:Y:S06]  /*4200*/  MEMBAR.ALL.CTA ;  /* 0x0000000000007992 */ /* 0x0009ec0000008000 */
[----:B----4-:R-:W4:Y:S01]  /*4210*/  FENCE.VIEW.ASYNC.S ;  /* 0x00000000000073c6 */ /* 0x010f220000000000 */
[----:B---3--:R-:W-:Y:S11]  /*4220*/  LOP3.LUT P0, RZ, R6, 0x1, RZ, 0xc0, !PT ;  /* 0x0000000106ff7812 */ /* 0x008ff6000780c0ff */
[----:B------:R-:W-:Y:S02]  /*4230*/  @!UPT UIADD3 URZ, UPT, UPT, URZ, URZ, URZ ;  /* 0x000000fffffff290 */ /* 0x000fe4000fffe0ff */
[----:B----4-:R-:W-:Y:S01]  /*4240*/  VOTEU.ANY UP3, P0 ;  /* 0x0000000000ff7886 */ /* 0x010fe20000060100 */
[----:B------:R-:W-:Y:S11]  /*4250*/  PLOP3.LUT P0, PT, PT, PT, UP3, 0x80, 0x8 ;  /* 0x000000000008781c */ /* 0x000ff60003f0f038 */
[----:B------:R-:W-:Y:S02]  /*4260*/  @!UPT UIADD3 URZ, UPT, UPT, URZ, URZ, URZ ;  /* 0x000000fffffff290 */ /* 0x000fe4000fffe0ff */
[----:B--2---:R-:W-:Y:S02]  /*4270*/  @P0 SHF.R.U32.HI R0, RZ, 0x10, R5 ;  /* 0x00000010ff000819 */ /* 0x004fe40000011605 */
[----:B------:R-:W-:Y:S02]  /*4280*/  @P0 MOV R2, R4 ;  /* 0x0000000400020202 */ /* 0x000fe40000000f00 */
[----:B------:R-:W-:Y:S01]  /*4290*/  @P0 R2UR UR4, R0 ;  /* 0x00000000000402ca */ /* 0x000fe200000e0000 */
[----:B------:R-:W-:Y:S01]  /*42a0*/  VIADD R0, R3, 0xa0 ;  /* 0x000000a003007836 */ /* 0x000fe20000000000 */
[----:B------:R-:W-:Y:S02]  /*42b0*/  @P0 LOP3.LUT R4, R5, 0xffff, RZ, 0xc0, !PT ;  /* 0x0000ffff05040812 */ /* 0x000fe400078ec0ff */
[----:B------:R-:W-:Y:S02]  /*42c0*/  @P0 R2UR UR6, R2 ;  /* 0x00000000020602ca */ /* 0x000fe400000e0000 */
[----:B------:R-:W-:Y:S02]  /*42d0*/  PRMT R0, RZ, 0x654, R0 ;  /* 0x00000654ff007816 */ /* 0x000fe40000000000 */
[----:B------:R-:W-:Y:S02]  /*42e0*/  @P0 R2UR UR5, R4 ;  /* 0x00000000040502ca */ /* 0x000fe400000e0000 */
[----:B------:R2:W-:Y:S03]  /*42f0*/  SYNCS.ARRIVE.TRANS64.RED.A1T0 RZ, [R0+URZ], RZ ;  /* 0x000000ff00ff79a7 */ /* 0x0005e600081004ff */
[----:B------:R-:W-:Y:S04]  /*4300*/  @UP3 UMOV UR29, UR4 ;  /* 0x00000004001d3c82 */ /* 0x000fe80008000000 */
[----:B------:R-:W-:Y:S04]  /*4310*/  @UP3 UMOV UR14, UR6 ;  /* 0x00000006000e3c82 */ /* 0x000fe80008000000 */
[----:B------:R-:W-:Y:S01]  /*4320*/  @UP3 UMOV UR13, UR5 ;  /* 0x00000005000d3c82 */ /* 0x000fe20008000000 */
[----:B------:R-:W-:Y:S05]  /*4330*/  BRA.U !UP0, `(.L_x_79) ;  /* 0x0000000108c07547 */ /* 0x000fea000b800000 */
[----:B------:R-:W-:Y:S02]  /*4340*/  UIMAD.WIDE.U32 UR8, UR13, UR51, URZ ;  /* 0x000000330d0872a5 */ /* 0x000fe4000f8e00ff */
[----:B------:R-:W-:Y:S02]  /*4350*/  UP2UR UR12, UPR, URZ, 0x4 ;  /* 0x00000004ff0c7883 */ /* 0x000fe40008000000 */
[----:B------:R-:W-:Y:S02]  /*4360*/  UISETP.NE.AND UP2, UPT, UR50, 0x1, UPT ;  /* 0x000000013200788c */ /* 0x000fe4000bf45270 */
[----:B------:R-:W-:Y:S02]  /*4370*/  UIMAD.WIDE.U32 UR10, UR14, UR48, URZ ;  /* 0x000000300e0a72a5 */ /* 0x000fe4000f8e00ff */
[----:B------:R-:W-:Y:S02]  /*4380*/  USEL UR4, UR37, UR40, !UP2 ;  /* 0x0000002825047287 */ /* 0x000fe4000d000000 */
[----:B------:R-:W-:Y:S02]  /*4390*/  UISETP.NE.AND UP0, UPT, UR15, 0x1, UPT ;  /* 0x000000010f00788c */ /* 0x000fe4000bf05270 */
[----:B------:R-:W-:Y:S02]  /*43a0*/  UP2UR UR20, UPR, URZ, 0x2 ;  /* 0x00000002ff147883 */ /* 0x000fe40008000000 */
[----:B------:R-:W-:Y:S02]  /*43b0*/  UISETP.NE.AND UP1, UPT, UR42, 0x1, UPT ;  /* 0x000000012a00788c */ /* 0x000fe4000bf25270 */
[----:B-1----:R-:W-:Y:S02]  /*43c0*/  UIMAD.WIDE.U32 UR16, UR4, UR22, URZ ;  /* 0x00000016041072a5 */ /* 0x002fe4000f8e00ff */
[----:B------:R-:W-:Y:S01]  /*43d0*/  USEL UR7, UR38, UR41, !UP0 ;  /* 0x0000002926077287 */ /* 0x000fe2000c000000 */
[----:B------:R-:W-:Y:S02]  /*43e0*/  UMOV UR5, UR9 ;  /* 0x0000000900057c82 */ /* 0x000fe40008000000 */
[----:B------:R-:W-:Y:S02]  /*43f0*/  USHF.R.U32.HI UR6, URZ, UR44, UR5 ;  /* 0x0000002cff067299 */ /* 0x000fe40008011605 */
[----:B------:R-:W-:Y:S02]  /*4400*/  UIMAD.WIDE.U32 UR18, UR7, UR22, URZ ;  /* 0x00000016071272a5 */ /* 0x000fe4000f8e00ff */
[----:B------:R-:W-:Y:S02]  /*4410*/  USEL UR6, UR13, UR6, !UP2 ;  /* 0x000000060d067287 */ /* 0x000fe4000d000000 */
[----:B------:R-:W-:Y:S01]  /*4420*/  UISETP.NE.AND UP2, UPT, UR12, URZ, UPT ;  /* 0x000000ff0c00728c */ /* 0x000fe2000bf45270 */
[----:B------:R-:W-:Y:S01]  /*4430*/  UMOV UR5, UR11 ;  /* 0x0000000b00057c82 */ /* 0x000fe20008000000 */
[----:B------:R-:W-:Y:S02]  /*4440*/  UIMAD.WIDE.U32 UR10, UR6, UR22, URZ ;  /* 0x00000016060a72a5 */ /* 0x000fe4000f8e00ff */
[----:B------:R-:W-:Y:S03]  /*4450*/  USHF.R.U32.HI UR8, URZ, UR49, UR5 ;  /* 0x00000031ff087299 */ /* 0x000fe60008011605 */
[----:B------:R-:W-:Y:S02]  /*4460*/  UMOV UR5, UR17 ;  /* 0x0000001100057c82 */ /* 0x000fe40008000000 */
[----:B------:R-:W-:Y:S03]  /*4470*/  @UP1 USHF.R.U32.HI UR4, URZ, UR23, UR5 ;  /* 0x00000017ff041299 */ /* 0x000fe60008011605 */
[----:B------:R-:W-:Y:S01]  /*4480*/  UMOV UR5, UR19 ;  /* 0x0000001300057c82 */ /* 0x000fe20008000000 */
[----:B------:R-:W-:Y:S02]  /*4490*/  UIMAD UR4, UR42, UR4, URZ ;  /* 0x000000042a0472a4 */ /* 0x000fe4000f8e02ff */
[----:B------:R-:W-:Y:S02]  /*44a0*/  @UP1 USHF.R.U32.HI UR7, URZ, UR23, UR5 ;  /* 0x00000017ff071299 */ /* 0x000fe40008011605 */
[----:B------:R-:W-:Y:S02]  /*44b0*/  USEL UR5, UR14, UR8, !UP0 ;  /* 0x000000080e057287 */ /* 0x000fe4000c000000 */
[----:B------:R-:W-:Y:S02]  /*44c0*/  UIMAD UR8, UR42, UR7, URZ ;  /* 0x000000072a0872a4 */ /* 0x000fe4000f8e02ff */
[----:B------:R-:W-:Y:S03]  /*44d0*/  UISETP.GE.AND UP0, UPT, UR6, UR4, UPT ;  /* 0x000000040600728c */ /* 0x000fe6000bf06270 */
[----:B------:R-:W-:Y:S01]  /*44e0*/  UMOV UR4, UR11 ;  /* 0x0000000b00047c82 */ /* 0x000fe20008000000 */
[----:B------:R-:W-:Y:S02]  /*44f0*/  UISETP.GE.OR UP0, UPT, UR5, UR8, UP0 ;  /* 0x000000080500728c */ /* 0x000fe40008706670 */
[----:B------:R-:W-:Y:S02]  /*4500*/  USHF.R.U32.HI UR4, URZ, UR23, UR4 ;  /* 0x00000017ff047299 */ /* 0x000fe40008011604 */
[----:B------:R-:W-:Y:S02]  /*4510*/  UIMAD.WIDE.U32 UR8, UR5, UR22, URZ ;  /* 0x00000016050872a5 */ /* 0x000fe4000f8e00ff */
[----:B------:R-:W-:Y:S04]  /*4520*/  USEL UR10, UR6, UR4, !UP1 ;  /* 0x00000004060a7287 */ /* 0x000fe8000c800000 */
[----:B------:R-:W-:Y:S01]  /*4530*/  UIADD3 UR11, UPT, UPT, -UR10, URZ, URZ ;  /* 0x000000ff0a0b7290 */ /* 0x000fe2000fffe1ff */
[----:B------:R-:W-:Y:S02]  /*4540*/  @!UP0 UMOV UR4, UR9 ;  /* 0x0000000900048c82 */ /* 0x000fe40008000000 */
[----:B------:R-:W-:Y:S02]  /*4550*/  @!UP0 USHF.R.U32.HI UR4, URZ, UR23, UR4 ;  /* 0x00000017ff048299 */ /* 0x000fe40008011604 */
[----:B------:R-:W-:Y:S02]  /*4560*/  UIMAD UR8, UR42, UR11, UR6 ;  /* 0x0000000b2a0872a4 */ /* 0x000fe4000f8e0206 */
[----:B------:R-:W-:Y:S02]  /*4570*/  @!UP0 USEL UR4, UR5, UR4, !UP1 ;  /* 0x0000000405048287 */ /* 0x000fe4000c800000 */
[----:B------:R-:W-:Y:S02]  /*4580*/  UISETP.NE.AND UP1, UPT, UR20, URZ, UPT ;  /* 0x000000ff1400728c */ /* 0x000fe4000bf25270 */
[----:B------:R-:W-:Y:S02]  /*4590*/  @!UP0 UIMAD UR7, UR7, UR8, UR4 ;  /* 0x00000008070782a4 */ /* 0x000fe4000f8e0204 */
[----:B------:R-:W-:Y:S02]  /*45a0*/  @!UP0 UIADD3 UR9, UPT, UPT, UR10, -UR4, URZ ;  /* 0x800000040a098290 */ /* 0x000fe4000fffe0ff */
[----:B------:R-:W-:Y:S02]  /*45b0*/  UIADD3 UR8, UPT, UPT, -UR6, URZ, URZ ;  /* 0x000000ff06087290 */ /* 0x000fe4000fffe1ff */
[----:B------:R-:W-:Y:S02]  /*45c0*/  UIADD3 UR4, UPT, UPT, -UR5, URZ, URZ ;  /* 0x000000ff05047290 */ /* 0x000fe4000fffe1ff */
[----:B------:R-:W-:Y:S03]  /*45d0*/  @!UP0 UIMAD UR6, UR9, UR42, UR5 ;  /* 0x0000002a090682a4 */ /* 0x000fe6000f8e0205 */
[----:B------:R-:W-:Y:S01]  /*45e0*/  @!UP0 UMOV UR5, UR7 ;  /* 0x0000000700058c82 */ /* 0x000fe20008000000 */
[----:B------:R-:W-:Y:S02]  /*45f0*/  UIMAD UR7, UR15, UR4, UR14 ;  /* 0x000000040f0772a4 */ /* 0x000fe4000f8e020e */
[----:B------:R-:W-:Y:S02]  /*4600*/  UIMAD UR4, UR50, UR8, UR13 ;  /* 0x00000008320472a4 */ /* 0x000fe4000f8e020d */
[----:B------:R-:W-:Y:S02]  /*4610*/  UIMAD UR14, UR5, UR15, UR7 ;  /* 0x0000000f050e72a4 */ /* 0x000fe4000f8e0207 */
[----:B------:R-:W-:Y:S11]  /*4620*/  UIMAD UR13, UR6, UR50, UR4 ;  /* 0x00000032060d72a4 */ /* 0x000ff6000f8e0204 */
[----:B------:R-:W-:Y:S01]  /*4630*/  @!UPT UIADD3 URZ, UPT, UPT, URZ, URZ, URZ ;  /* 0x000000fffffff290 */ /* 0x000fe2000fffe0ff */
.L_x_79:
[----:B------:R-:W3:Y:S01]  /*4640*/  @!UP4 LDCU.128 UR8, c[0x0][0xb10] ;  /* 0x00016200ff08c7ac */ /* 0x000ee20008000c00 */
[----:B------:R-:W-:Y:S02]  /*4650*/  ISETP.NE.U32.AND P0, PT, RZ, UR30, PT ;  /* 0x0000001eff007c0c */ /* 0x000fe4000bf05070 */
[----:B------:R-:W-:Y:S02]  /*4660*/  SHF.L.U32 R2, R11, 0x1f, RZ ;  /* 0x0000001f0b027819 */ /* 0x000fe400000006ff */
[----:B------:R-:W-:Y:S01]  /*4670*/  ISETP.NE.AND.EX P0, PT, RZ, UR31, PT, P0 ;  /* 0x0000001fff007c0c */ /* 0x000fe2000bf05300 */
[----:B------:R-:W4:Y:S01]  /*4680*/  @!UP4 LDCU UR5, c[0x0][0xb0c] ;  /* 0x00016180ff05c7ac */ /* 0x000f220008000800 */
[----:B---3--:R-:W-:Y:S07]  /*4690*/  UIMAD.WIDE.U32 UR6, UR14, UR8, URZ ;  /* 0x000000080e0672a5 */ /* 0x008fee000f8e00ff */
[----:B------:R-:W-:Y:S01]  /*46a0*/  @!UP4 UMOV UR4, UR7 ;  /* 0x000000070004cc82 */ /* 0x000fe20008000000 */
[----:B----4-:R-:W-:Y:S02]  /*46b0*/  @!UP4 UISETP.NE.AND UP0, UPT, UR5, 0x1, UPT ;  /* 0x000000010500c88c */ /* 0x010fe4000bf05270 */
[----:B------:R-:W-:Y:S02]  /*46c0*/  @!UP4 USHF.R.U32.HI UR4, URZ, UR9, UR4 ;  /* 0x00000009ff04c299 */ /* 0x000fe40008011604 */
[----:B------:R-:W-:Y:S02]  /*46d0*/  UIMAD.WIDE.U32 UR6, UR13, UR11, URZ ;  /* 0x0000000b0d0672a5 */ /* 0x000fe4000f8e00ff */
[----:B------:R-:W-:Y:S02]  /*46e0*/  @!UP4 USEL UR8, UR14, UR4, !UP0 ;  /* 0x000000040e08c287 */ /* 0x000fe4000c000000 */
[----:B------:R-:W-:Y:S03]  /*46f0*/  @!UP4 UISETP.NE.AND UP0, UPT, UR10, 0x1, UPT ;  /* 0x000000010a00c88c */ /* 0x000fe6000bf05270 */
[----:B------:R-:W-:Y:S02]  /*4700*/  @!UP4 UMOV UR6, UR7 ;  /* 0x000000070006cc82 */ /* 0x000fe40008000000 */
[----:B------:R-:W3:Y:S02]  /*4710*/  @!UP4 LDCU UR4, c[0x0][0xb20] ;  /* 0x00016400ff04c7ac */ /* 0x000ee40008000800 */
[----:B---3--:R-:W-:Y:S04]  /*4720*/  @!UP4 USHF.R.U32.HI UR6, URZ, UR4, UR6 ;  /* 0x00000004ff06c299 */ /* 0x008fe80008011606 */
[----:B------:R-:W-:Y:S04]  /*4730*/  @!UP4 USEL UR6, UR13, UR6, !UP0 ;  /* 0x000000060d06c287 */ /* 0x000fe8000c000000 */
[----:B------:R-:W-:Y:S02]  /*4740*/  @!UP4 UIADD3 UR4, UPT, UPT, -UR8, UR6, URZ ;  /* 0x000000060804c290 */ /* 0x000fe4000fffe1ff */
[----:B------:R-:W-:Y:S02]  /*4750*/  @!UP4 UIADD3 UR6, UPT, UPT, UR8, -UR6, URZ ;  /* 0x800000060806c290 */ /* 0x000fe4000fffe0ff */
[----:B------:R-:W-:Y:S02]  /*4760*/  @!UP4 UIMAD UR14, UR4, UR5, UR14 ;  /* 0x00000005040ec2a4 */ /* 0x000fe4000f8e020e */
[----:B------:R-:W-:Y:S01]  /*4770*/  @!UP4 UIMAD UR13, UR6, UR10, UR13 ;  /* 0x0000000a060dc2a4 */ /* 0x000fe2000f8e020d */
[----:B------:R-:W-:Y:S11]  /*4780*/  BRA.U UP1, `(.L_x_80) ;  /* 0x0000000101107547 */ /* 0x000ff6000b800000 */
[----:B--2---:R-:W-:Y:S04]  /*4790*/  MOV R0, UR43 ;  /* 0x0000002b00007c02 */ /* 0x004fe80008000f00 */
[----:B------:R-:W-:Y:S04]  /*47a0*/  SHF.L.U32 R3, R0, 0x1f, RZ ;  /* 0x0000001f00037819 */ /* 0x000fe800000006ff */
[----:B------:R-:W2:Y:S02]  /*47b0*/  SYNCS.PHASECHK.TRANS64.TRYWAIT P1, [UR21+0x88], R3 ;  /* 0x00008803ff0075a7 */ /* 0x000ea40008021115 */
[----:B--2---:R-:W-:Y:S05]  /*47c0*/  @!P1 BRA `(.L_x_81) ;  /* 0x0000003c00dc9947 */ /* 0x004fea0003800000 */
.L_x_80:
[----:B------:R-:W-:Y:S05]  /*47d0*/  BRA.U !UP6, `(.L_x_82) ;  /* 0x000000010e387547 */ /* 0x000fea000b800000 */
[----:B------:R-:W-:Y:S01]  /*47e0*/  UPLOP3.LUT UP2, UPT, UPT, UPT, UP5, 0x80, 0x8 ;  /* 0x000000000008789c */ /* 0x000fe20003f4f050 */
[----:B--2---:R-:W-:Y:S01]  /*47f0*/  HFMA2 R0, -RZ, RZ, 0, 5.9604644775390625e-08 ;  /* 0x00000001ff007431 */ /* 0x004fe200000001ff */
[----:B------:R-:W2:Y:S01]  /*4800*/  LDCU.64 UR8, c[0x0][0x358] ;  /* 0x00006b00ff0877ac */ /* 0x000ea20008000a00 */
[----:B------:R-:W-:Y:S03]  /*4810*/  IMAD.MOV.U32 R188, RZ, RZ, 0x1 ;  /* 0x00000001ffbc7424 */ /* 0x000fe600078e00ff */
[----:B------:R-:W-:Y:S05]  /*4820*/  PLOP3.LUT P1, PT, PT, PT, UP2, 0x80, 0x8 ;  /* 0x000000000008781c */ /* 0x000fea0003f2f028 */
[----:B------:R-:W3:Y:S01]  /*4830*/  @UP2 LDCU.64 UR4, c[0x0][0x888] ;  /* 0x00011100ff0427ac */ /* 0x000ee20008000a00 */
[----:B------:R-:W-:Y:S07]  /*4840*/  @UP2 UIMAD UR6, UR36, UR30, URZ ;  /* 0x0000001e240622a4 */ /* 0x000fee000f8e02ff */
[----:B------:R-:W-:Y:S01]  /*4850*/  @!P1 PRMT R188, R0, 0x7610, R188 ;  /* 0x0000761000bc9816 */ /* 0x000fe200000000bc */
[----:B---3--:R-:W-:Y:S06]  /*4860*/  @UP2 UIMAD.WIDE UR4, UR6, 0x4, UR4 ;  /* 0x00000004060428a5 */ /* 0x008fec000f8e0204 */
[----:B------:R-:W-:Y:S01]  /*4870*/  IMAD.U32 R4, RZ, RZ, UR4 ;  /* 0x00000004ff047e24 */ /* 0x000fe2000f8e00ff */
[----:B------:R-:W-:Y:S04]  /*4880*/  MOV R5, UR5 ;  /* 0x0000000500057c02 */ /* 0x000fe80008000f00 */
[----:B------:R-:W3:Y:S01]  /*4890*/  @!UP2 LDCU UR4, c[0x0][0x880] ;  /* 0x00011000ff04a7ac */ /* 0x000ee20008000800 */
[----:B--2--5:R4:W5:Y:S02]  /*48a0*/  @P1 LDG.E R91, desc[UR8][R4.64] ;  /* 0x00000008045b1981 */ /* 0x024964000c1e1900 */
[----:B---34-:R-:W-:Y:S07]  /*48b0*/  @!P1 IMAD.U32 R91, RZ, RZ, UR4 ;  /* 0x00000004ff5b9e24 */ /* 0x018fee000f8e00ff */
.L_x_82:
[----:B-----5:R-:W-:Y:S01]  /*48c0*/  @!P0 FSETP.EQ.AND P2, PT, R91, RZ, PT ;  /* 0x000000ff5b00820b */ /* 0x020fe20003f42000 */
[----:B------:R-:W-:Y:S01]  /*48d0*/  @!UPT UIADD3 URZ, UPT, UPT, URZ, URZ, URZ ;  /* 0x000000fffffff290 */ /* 0x000fe2000fffe0ff */
[----:B------:R-:W-:Y:S11]  /*48e0*/  @!P0 BRA `(.L_x_83) ;  /* 0x0000000000148947 */ /* 0x000ff60003800000 */
[----:B------:R-:W-:Y:S02]  /*48f0*/  LOP3.LUT P0, RZ, R188, 0xff, RZ, 0xc0, !PT ;  /* 0x000000ffbcff7812 */ /* 0x000fe4000780c0ff */
[----:B------:R-:W-:Y:S04]  /*4900*/  PLOP3.LUT P2, PT, PT, PT, UP2, 0x80, 0x8 ;  /* 0x000000000008781c */ /* 0x000fe80003f4f028 */
[----:B------:R-:W-:Y:S07]  /*4910*/  PLOP3.LUT P2, PT, P2, PT, PT, 0x8, 0x80 ;  /* 0x000000000080781c */ /* 0x000fee000174e170 */
[----:B------:R-:W-:Y:S11]  /*4920*/  @P0 FSETP.EQ.AND P2, PT, R91, RZ, PT ;  /* 0x000000ff5b00020b */ /* 0x000ff60003f42000 */
[----:B------:R-:W-:Y:S02]  /*4930*/  @!UPT UIADD3 URZ, UPT, UPT, URZ, URZ, URZ ;  /* 0x000000fffffff290 */ /* 0x000fe4000fffe0ff */
.L_x_83:
[----:B------:R-:W3:Y:S01]  /*4940*/  SYNCS.PHASECHK.TRANS64.TRYWAIT P0, [UR21+0x78], R2 ;  /* 0x00007802ff0075a7 */ /* 0x000ee20008001115 */
[----:B------:R-:W-:Y:S02]  /*4950*/  ELECT P1, URZ, PT ;  /* 0x0000000000ff782f */ /* 0x000fe40003820000 */
[----:B------:R-:W-:Y:S01]  /*4960*/  IADD3 R10, PT, PT, R10, 0x1, RZ ;  /* 0x000000010a0a7810 */ /* 0x000fe20007ffe0ff */
[----:B---3--:R-:W-:Y:S10]  /*4970*/  @!P0 BRA `(.L_x_84) ;  /* 0x0000003c00888947 */ /* 0x008ff40003800000 */
.L_x_145:
[----:B------:R-:W-:Y:S01]  /*4980*/  PLOP3.LUT P1, PT, P2, P1, PT, 0xf2, 0x2f ;  /* 0x00000000002f781c */ /* 0x000fe20001723e72 */
[----:B------:R-:W-:Y:S01]  /*4990*/  UMOV UR6, 0x0 ;  /* 0x0000000000067882 */ /* 0x000fe20000000000 */
[----:B------:R-:W-:Y:S01]  /*49a0*/  UMOV UR7, 0x10000000 ;  /* 0x1000000000077882 */ /* 0x000fe20000000000 */
[----:B------:R-:W-:Y:S01]  /*49b0*/  UMOV UR28, UR36 ;  /* 0x00000024001c7c82 */ /* 0x000fe20008000000 */
[----:B------:R-:W-:Y:S01]  /*49c0*/  UMOV UR12, UR36 ;  /* 0x00000024000c7c82 */ /* 0x000fe20008000000 */
[----:B------:R-:W-:Y:S01]  /*49d0*/  UMOV UR20, UR36 ;  /* 0x0000002400147c82 */ /* 0x000fe20008000000 */
[----:B------:R-:W-:Y:S07]  /*49e0*/  LOP3.LUT R11, R11, 0x1, RZ, 0x3c, !PT ;  /* 0x000000010b0b7812 */ /* 0x000fee00078e3cff */
[----:B--2---:R-:W-:Y:S01]  /*49f0*/  @!P1 IADD3 R2, P0, PT, R12, 0x580, RZ ;  /* 0x000005800c029810 */ /* 0x004fe20007f1e0ff */
[----:B------:R-:W-:Y:S01]  /*4a00*/  VOTEU.ALL UP1, P1 ;  /* 0x0000000000ff7886 */ /* 0x000fe20000820000 */
[----:B------:R-:W-:Y:S02]  /*4a10*/  VOTEU.ALL UP0, P1 ;  /* 0x0000000000ff7886 */ /* 0x000fe40000800000 */
[----:B------:R-:W-:Y:S01]  /*4a20*/  @!P1 R2UR UR5, R2 ;  /* 0x00000000020592ca */ /* 0x000fe200000e0000 */
[----:B------:R-:W-:Y:S01]  /*4a30*/  @!P1 IMAD.X R0, RZ, RZ, R13, P0 ;  /* 0x000000ffff009224 */ /* 0x000fe200000e060d */
[----:B------:R-:W-:Y:S01]  /*4a40*/  ISETP.NE.AND P0, PT, R10, 0x2, PT ;  /* 0x000000020a00780c */ /* 0x000fe20003f05270 */
[----:B------:R-:W-:Y:S02]  /*4a50*/  @!UP0 USHF.L.U32 UR35, UR45, 0x6, URZ ;  /* 0x000000062d238899 */ /* 0x000fe400080006ff */
[----:B------:R-:W-:Y:S01]  /*4a60*/  @!UP0 UIMAD UR34, UR46, 0xa0, URZ ;  /* 0x000000a02e2288a4 */ /* 0x000fe2000f8e02ff */
[----:B------:R-:W-:Y:S01]  /*4a70*/  @!P1 R2UR UR4, R0 ;  /* 0x00000000000492ca */ /* 0x000fe200000e0000 */
[----:B------:R-:W-:Y:S01]  /*4a80*/  @!UP0 UIADD3 UR32, UPT, UPT, UR21, 0x200, URZ ;  /* 0x0000020015208890 */ /* 0x000fe2000fffe0ff */
[----:B------:R-:W-:Y:S01]  /*4a90*/  SEL R0, RZ, 0x1, P0 ;  /* 0x00000001ff007807 */ /* 0x000fe20000000000 */
[----:B------:R-:W-:Y:S01]  /*4aa0*/  @!UP0 UIADD3 UR33, UPT, UPT, UR21, 0x70, URZ ;  /* 0x0000007015218890 */ /* 0x000fe2000fffe0ff */
[----:B------:R-:W-:Y:S01]  /*4ab0*/  SEL R10, R10, RZ, P0 ;  /* 0x000000ff0a0a7207 */ /* 0x000fe20000000000 */
[----:B------:R-:W-:Y:S01]  /*4ac0*/  @!UP0 UIADD3 UR24, UPT, UPT, UR21, 0xa00, URZ ;  /* 0x00000a0015188890 */ /* 0x000fe2000fffe0ff */
[----:B------:R-:W-:Y:S01]  /*4ad0*/  LOP3.LUT R9, R9, R0, RZ, 0x3c, !PT ;  /* 0x0000000009097212 */ /* 0x000fe200078e3cff */
[----:B------:R-:W-:Y:S01]  /*4ae0*/  IMAD.U32 R2, RZ, RZ, UR5 ;  /* 0x00000005ff027e24 */ /* 0x000fe2000f8e00ff */
[----:B------:R-:W-:Y:S02]  /*4af0*/  @!UP0 UIADD3 UR26, UPT, UPT, UR34, 0x20, URZ ;  /* 0x00000020221a8890 */ /* 0x000fe4000fffe0ff */
[----:B------:R-:W-:Y:S01]  /*4b00*/  UMOV UR25, UR33 ;  /* 0x0000002100197c82 */ /* 0x000fe20008000000 */
[----:B------:R-:W-:Y:S01]  /*4b10*/  UMOV UR27, UR35 ;  /* 0x00000023001b7c82 */ /* 0x000fe20008000000 */
[----:B------:R-:W-:Y:S01]  /*4b20*/  @!UP0 UIADD3 UR8, UPT, UPT, UR21, 0x1200, URZ ;  /* 0x0000120015088890 */ /* 0x000fe2000fffe0ff */
[----:B------:R-:W-:Y:S01]  /*4b30*/  IMAD.U32 R3, RZ, RZ, UR4 ;  /* 0x00000004ff037e24 */ /* 0x000fe2000f8e00ff */
[----:B------:R-:W-:Y:S01]  /*4b40*/  @!P1 R2UR UR4, R2 ;  /* 0x00000000020492ca */ /* 0x000fe200000e0000 */
[----:B------:R-:W-:Y:S01]  /*4b50*/  @!UP0 UIADD3 UR10, UPT, UPT, UR34, 0x40, URZ ;  /* 0x00000040220a8890 */ /* 0x000fe2000fffe0ff */
[----:B------:R-:W-:Y:S02]  /*4b60*/  UMOV UR9, UR33 ;  /* 0x0000002100097c82 */ /* 0x000fe40008000000 */
[----:B------:R-:W-:Y:S01]  /*4b70*/  @!P1 R2UR UR5, R3 ;  /* 0x00000000030592ca */ /* 0x000fe200000e0000 */
[----:B------:R-:W-:Y:S01]  /*4b80*/  UMOV UR11, UR35 ;  /* 0x00000023000b7c82 */ /* 0x000fe20008000000 */
[----:B------:R-:W-:Y:S02]  /*4b90*/  @!UP0 UIADD3 UR16, UPT, UPT, UR21, 0x1a00, URZ ;  /* 0x00001a0015108890 */ /* 0x000fe4000fffe0ff */
[----:B------:R-:W-:Y:S01]  /*4ba0*/  @!UP0 UIADD3 UR18, UPT, UPT, UR34, 0x60, URZ ;  /* 0x0000006022128890 */ /* 0x000fe2000fffe0ff */
[----:B------:R-:W-:Y:S01]  /*4bb0*/  UMOV UR17, UR33 ;  /* 0x0000002100117c82 */ /* 0x000fe20008000000 */
[----:B------:R-:W-:Y:S01]  /*4bc0*/  UMOV UR19, UR35 ;  /* 0x0000002300137c82 */ /* 0x000fe20008000000 */
[----:B------:R-:W-:Y:S02]  /*4bd0*/  UIADD3 UR46, UPT, UPT, UR13, UR55, URZ ;  /* 0x000000370d2e7290 */ /* 0x000fe4000fffe0ff */
[----:B------:R-:W-:Y:S04]  /*4be0*/  UIADD3 UR45, UPT, UPT, UR14, UR58, URZ ;  /* 0x0000003a0e2d7290 */ /* 0x000fe8000fffe0ff */
[----:B------:R2:W-:Y:S01]  /*4bf0*/  @!UP1 UTMALDG.3D [UR32], [UR4], desc[UR6] ;  /* 0x00000620040095b4 */ /* 0x0005e20008011000 */
[----:B------:R-:W-:Y:S05]  /*4c00*/  VOTEU.ALL UP1, P1 ;  /* 0x0000000000ff7886 */ /* 0x000fea0000820000 */
[----:B------:R-:W-:Y:S01]  /*4c10*/  @!UP1 UTMALDG.3D [UR24], [UR4], desc[UR6] ;  /* 0x00000618040095b4 */ /* 0x000fe20008011000 */
[----:B------:R-:W-:Y:S05]  /*4c20*/  VOTEU.ALL UP1, P1 ;  /* 0x0000000000ff7886 */ /* 0x000fea0000820000 */
[----:B------:R3:W-:Y:S01]  /*4c30*/  @!UP1 UTMALDG.3D [UR8], [UR4], desc[UR6] ;  /* 0x00000608040095b4 */ /* 0x0007e20008011000 */
[----:B------:R-:W-:Y:S01]  /*4c40*/  UPLOP3.LUT UP1, UPT, UPT, UPT, UPT, 0x80, 0x8 ;  /* 0x000000000008789c */ /* 0x000fe20003f2f070 */
[----:B--2---:R-:W-:Y:S01]  /*4c50*/  UMOV UR36, UR29 ;  /* 0x0000001d00247c82 */ /* 0x004fe20008000000 */
[----:B---3--:R-:W-:Y:S02]  /*4c60*/  @!UP0 UIADD3 UR8, UPT, UPT, UR21, 0x2200, URZ ;  /* 0x0000220015088890 */ /* 0x008fe4000fffe0ff */
[----:B------:R-:W-:Y:S01]  /*4c70*/  @!UP0 UIADD3 UR10, UPT, UPT, UR34, 0x80, URZ ;  /* 0x00000080220a8890 */ /* 0x000fe2000fffe0ff */
[----:B------:R-:W-:Y:S05]  /*4c80*/  VOTEU.ALL UP0, P1 ;  /* 0x0000000000ff7886 */ /* 0x000fea0000800000 */
[----:B------:R2:W-:Y:S01]  /*4c90*/  @!UP0 UTMALDG.3D [UR16], [UR4], desc[UR6] ;  /* 0x00000610040085b4 */ /* 0x0005e20008011000 */
[----:B------:R-:W-:Y:S05]  /*4ca0*/  VOTEU.ALL UP0, P1 ;  /* 0x0000000000ff7886 */ /* 0x000fea0000800000 */
[----:B------:R2:W-:Y:S01]  /*4cb0*/  @!UP0 UTMALDG.3D [UR8], [UR4], desc[UR6] ;  /* 0x00000608040085b4 */ /* 0x0005e20008011000 */
[----:B------:R2:W-:Y:S01]  /*4cc0*/  @!P1 SYNCS.ARRIVE.TRANS64.RED.A0TR RZ, [UR21+0x70], R8 ;  /* 0x00007008ffff99a7 */ /* 0x0005e20008300415 */
[----:B------:R-:W-:Y:S01]  /*4cd0*/  SYNCS.ARRIVE.TRANS64.RED.A1T0 RZ, [UR39], RZ ;  /* 0x000000ffffff79a7 */ /* 0x000fe20008100427 */
[----:B------:R-:W-:Y:S05]  /*4ce0*/  BRA.U UP3, `(.L_x_85) ;  /* 0xfffffff503187547 */ /* 0x000fea000b83ffff */
[----:B------:R-:W-:Y:S07]  /*4cf0*/  MOV R0, UR21 ;  /* 0x0000001500007c02 */ /* 0x000fee0008000f00 */
.L_x_86:
[----:B---3--:R-:W-:-:S04]  /*4d00*/  SHF.L.U32 R3, R11, 0x1f, RZ ;  /* 0x0000001f0b037819 */ /* 0x008fc800000006ff */
[----:B------:R3:W4:Y:S03]  /*4d10*/  SYNCS.PHASECHK.TRANS64.TRYWAIT P0, [R0+URZ+0x78], R3 ;  /* 0x00007803000075a7 */ /* 0x00072600080011ff */
[----:B----4-:R-:W-:Y:S05]  /*4d20*/  @!P0 NANOSLEEP.SYNCS 0x989680 ;  /* 0x009896800000895d */ /* 0x010fea0003900000 */
[----:B------:R-:W4:Y:S02]  /*4d30*/  @!P0 SYNCS.PHASECHK.TRANS64 P0, [R0+URZ+0x78], R3 ;  /* 0x00007803000085a7 */ /* 0x000f2400080010ff */
[----:B-12-4-:R-:W-:Y:S05]  /*4d40*/  @P0 EXIT ;  /* 0x000000000000094d */ /* 0x016fea0003800000 */
[----:B------:R-:W-:Y:S05]  /*4d50*/  BRA `(.L_x_86) ;  /* 0xfffffffc00e87947 */ /* 0x000fea000383ffff */
.L_x_77:
[----:B------:R-:W-:-:S06]  /*4d60*/  UISETP.GE.AND UP0, UPT, UR20, 0x4, UPT ;  /* 0x000000041400788c */ /* 0x000fcc000bf06270 */
[----:B------:R-:W-:-:S13]  /*4d70*/  PLOP3.LUT P0, PT, PT, PT, UP0, 0x80, 0x8 ;  /* 0x000000000008781c */ /* 0x000fda0003f0f008 */
[----:B-1----:R-:W-:Y:S05]  /*4d80*/  @!P0 EXIT ;  /* 0x000000000000894d */ /* 0x002fea0003800000 */
[----:B------:R-:W-:Y:S01]  /*4d90*/  BAR.SYNC.DEFER_BLOCKING 0x6, 0xa0 ;  /* 0x0182800000007b1d */ /* 0x000fe20000010000 */
[C---:B------:R-:W-:Y:S01]  /*4da0*/  IMAD.SHL.U32 R6, R178.reuse, 0x20, RZ ;  /* 0x00000020b2067824 */ /* 0x040fe200078e00ff */
[----:B------:R-:W-:Y:S01]  /*4db0*/  CS2R R192, SRZ ;  /* 0x0000000000c07805 */ /* 0x000fe2000001ff00 */
[C---:B------:R-:W-:Y:S01]  /*4dc0*/  IMAD.SHL.U32 R179, R178.reuse, 0x10, RZ ;  /* 0x00000010b2b37824 */ /* 0x040fe200078e00ff */
[----:B------:R-:W-:Y:S01]  /*4dd0*/  CS2R R190, SRZ ;  /* 0x0000000000be7805 */ /* 0x000fe2000001ff00 */
[----:B------:R-:W-:Y:S01]  /*4de0*/  IMAD.U32 R2, R178, 0x10000, RZ ;  /* 0x00010000b2027824 */ /* 0x000fe200078e00ff */
[----:B------:R-:W-:Y:S02]  /*4df0*/  UMOV UR44, 0x400 ;  /* 0x00000400002c7882 */ /* 0x000fe40000000000 */
[----:B------:R-:W1:Y:S01]  /*4e00*/  LDC.64 R174, c[0x0][0x888] ;  /* 0x00022200ffae7b82 */ /* 0x000e620000000a00 */
[----:B------:R-:W-:Y:S01]  /*4e10*/  ULEA UR44, UR61, UR44, 0x18 ;  /* 0x0000002c3d2c7291 */ /* 0x000fe2000f8ec0ff */
[----:B------:R-:W-:Y:S01]  /*4e20*/  LOP3.LUT R5, R6, 0x80, RZ, 0xc0, !PT ;  /* 0x0000008006057812 */ /* 0x000fe200078ec0ff */
[----:B------:R-:W-:Y:S01]  /*4e30*/  IMAD.SHL.U32 R4, R178, 0x4, RZ ;  /* 0x00000004b2047824 */ /* 0x000fe200078e00ff */
[----:B------:R-:W-:Y:S01]  /*4e40*/  LOP3.LUT R179, R179, 0x600, RZ, 0xc0, !PT ;  /* 0x00000600b3b37812 */ /* 0x000fe200078ec0ff */
[----:B------:R-:W-:Y:S01]  /*4e50*/  UIADD3 UR4, UPT, UPT, UR44, 0x2a00, URZ ;  /* 0x00002a002c047890 */ /* 0x000fe2000fffe0ff */
[----:B------:R-:W-:Y:S01]  /*4e60*/  LOP3.LUT R5, R5, 0x10, R178, 0xf8, !PT ;  /* 0x0000001005057812 */ /* 0x000fe200078ef8b2 */
[----:B------:R-:W-:Y:S01]  /*4e70*/  IMAD.MOV.U32 R88, RZ, RZ, RZ ;  /* 0x000000ffff587224 */ /* 0x000fe200078e00ff */
[----:B------:R-:W2:Y:S01]  /*4e80*/  LDC.64 R176, c[0x0][0x890] ;  /* 0x00022400ffb07b82 */ /* 0x000ea20000000a00 */
[----:B------:R-:W-:Y:S01]  /*4e90*/  LOP3.LUT R179, R179, 0x60, R6, 0xf8, !PT ;  /* 0x00000060b3b37812 */ /* 0x000fe200078ef806 */
[----:B------:R-:W3:Y:S01]  /*4ea0*/  LDCU UR53, c[0x0][0x370] ;  /* 0x00006e00ff3577ac */ /* 0x000ee20008000800 */
[----:B------:R-:W-:Y:S01]  /*4eb0*/  LOP3.LUT R2, R2, 0x600000, RZ, 0xc0, !PT ;  /* 0x0060000002027812 */ /* 0x000fe200078ec0ff */
[----:B------:R-:W-:Y:S01]  /*4ec0*/  IMAD.U32 R194, RZ, RZ, UR4 ;  /* 0x00000004ffc27e24 */ /* 0x000fe2000f8e00ff */
[----:B------:R-:W-:Y:S01]  /*4ed0*/  LOP3.LUT R4, R5, 0x10, R4, 0x78, !PT ;  /* 0x0000001005047812 */ /* 0x000fe200078e7804 */
[----:B------:R-:W4:Y:S01]  /*4ee0*/  LDCU.64 UR62, c[0x0][0x348] ;  /* 0x00006900ff3e77ac */ /* 0x000f220008000a00 */
[----:B------:R-:W-:Y:S01]  /*4ef0*/  LOP3.LUT R179, R179, 0x100, R6, 0xf8, !PT ;  /* 0x00000100b3b37812 */ /* 0x000fe200078ef806 */
[----:B------:R-:W1:Y:S01]  /*4f00*/  LDC.64 R172, c[0x0][0x8b0] ;  /* 0x00022c00ffac7b82 */ /* 0x000e620000000a00 */
[----:B------:R-:W3:Y:S01]  /*4f10*/  LDS R3, [UR44+0x140] ;  /* 0x0001402cff037984 */ /* 0x000ee20008000800 */
[----:B------:R-:W1:Y:S01]  /*4f20*/  LDCU UR43, c[0x0][0xb0c] ;  /* 0x00016180ff2b77ac */ /* 0x000e620008000800 */
[----:B------:R-:W-:Y:S01]  /*4f30*/  LOP3.LUT R179, R179, R4, RZ, 0xfc, !PT ;  /* 0x00000004b3b37212 */ /* 0x000fe200078efcff */
[----:B------:R-:W1:Y:S04]  /*4f40*/  LDCU UR39, c[0x0][0xb30] ;  /* 0x00016600ff2777ac */ /* 0x000e680008000800 */
[----:B------:R-:W1:Y:S01]  /*4f50*/  LDC.64 R170, c[0x0][0x8a8] ;  /* 0x00022a00ffaa7b82 */ /* 0x000e620000000a00 */
[----:B------:R-:W1:Y:S01]  /*4f60*/  LDCU.64 UR56, c[0x0][0x888] ;  /* 0x00011100ff3877ac */ /* 0x000e620008000a00 */
[----:B------:R-:W1:Y:S01]  /*4f70*/  LDCU.64 UR40, c[0x0][0xb28] ;  /* 0x00016500ff2877ac */ /* 0x000e620008000a00 */
[----:B------:R-:W1:Y:S01]  /*4f80*/  LDCU.128 UR48, c[0x0][0xb10] ;  /* 0x00016200ff3077ac */ /* 0x000e620008000c00 */
[----:B------:R-:W1:Y:S01]  /*4f90*/  LDCU UR52, c[0x0][0x374] ;  /* 0x00006e80ff3477ac */ /* 0x000e620008000800 */
[----:B------:R-:W-:Y:S01]  /*4fa0*/  UIADD3 UR59, UPT, UPT, UR44, 0x200, URZ ;  /* 0x000002002c3b7890 */ /* 0x000fe2000fffe0ff */
[----:B--234-:R-:W-:-:S11]  /*4fb0*/  IMAD.IADD R2, R3, 0x1, R2 ;  /* 0x0000000103027824 */ /* 0x01cfd600078e0202 */
.L_x_108:
[----:B------:R-:W-:Y:S02]  /*4fc0*/  LEA R8, R190, UR44, 0x3 ;  /* 0x0000002cbe087c11 */ /* 0x000fe4000f8e18ff */
[----:B------:R-:W-:Y:S02]  /*4fd0*/  SHF.L.U32 R3, R192, 0x1f, RZ ;  /* 0x0000001fc0037819 */ /* 0x000fe400000006ff */
[----:B-1----:R-:W-:Y:S02]  /*4fe0*/  LEA R5, R190, UR44, 0x4 ;  /* 0x0000002cbe057c11 */ /* 0x002fe4000f8e20ff */
[----:B--2---:R-:W2:Y:S02]  /*4ff0*/  SYNCS.PHASECHK.TRANS64.TRYWAIT P0, [R8+URZ+0x90], R3 ;  /* 0x00009003080075a7 */ /* 0x004ea400080011ff */
[----:B--2---:R-:W-:Y:S05]  /*5000*/  @!P0 BRA `(.L_x_87) ;  /* 0x0000003400fc8947 */ /* 0x004fea0003800000 */
.L_x_146:
        /* <DEDUP_REMOVED lines=11> */
[----:B------:R-:W-:Y:S01]  /*50c0*/  PLOP3.LUT P0, PT, PT, PT, UP1, 0x80, 0x8 ;  /* 0x000000000008781c */ /* 0x000fe20003f0f018 */
[----:B------:R-:W-:Y:S11]  /*50d0*/  UP2UR UR47, UPR, URZ, 0x2 ;  /* 0x00000002ff2f7883 */ /* 0x000ff60008000000 */
[----:B------:R-:W-:Y:S01]  /*50e0*/  @!UPT UIADD3 URZ, UPT, UPT, URZ, URZ, URZ ;  /* 0x000000fffffff290 */ /* 0x000fe2000fffe0ff */
[----:B------:R-:W-:Y:S02]  /*50f0*/  @P0 SHF.R.U32.HI R0, RZ, 0x10, R5 ;  /* 0x00000010ff000819 */ /* 0x000fe40000011605 */
[----:B--2---:R-:W-:Y:S02]  /*5100*/  @P0 MOV R3, R4 ;  /* 0x0000000400030202 */ /* 0x004fe40000000f00 */
        /* <DEDUP_REMOVED lines=11> */
[----:B------:R-:W3:Y:S01]  /*51c0*/  LDCU UR12, c[0x0][0xb20] ;  /* 0x00016400ff0c77ac */ /* 0x000ee20008000800 */
[----:B-1----:R-:W-:Y:S02]  /*51d0*/  UIMAD.WIDE.U32 UR4, UR52, UR51, URZ ;  /* 0x00000033340472a5 */ /* 0x002fe4000f8e00ff */
[----:B------:R-:W-:Y:S02]  /*51e0*/  UIMAD.WIDE.U32 UR6, UR53, UR48, URZ ;  /* 0x00000030350672a5 */ /* 0x000fe4000f8e00ff */
[----:B------:R-:W-:Y:S02]  /*51f0*/  UISETP.NE.AND UP0, UPT, UR50, 0x1, UPT ;  /* 0x000000013200788c */ /* 0x000fe4000bf05270 */
[----:B------:R-:W-:Y:S02]  /*5200*/  UIMAD.WIDE.U32 UR8, UR37, UR51, URZ ;  /* 0x00000033250872a5 */ /* 0x000fe4000f8e00ff */
[----:B------:R-:W-:Y:S02]  /*5210*/  UIMAD.WIDE.U32 UR10, UR38, UR48, URZ ;  /* 0x00000030260a72a5 */ /* 0x000fe4000f8e00ff */
[----:B------:R-:W-:Y:S02]  /*5220*/  UISETP.NE.AND UP1, UPT, UR43, 0x1, UPT ;  /* 0x000000012b00788c */ /* 0x000fe4000bf25270 */
[----:B------:R-:W-:Y:S01]  /*5230*/  UISETP.NE.AND UP2, UPT, UR42, 0x1, UPT ;  /* 0x000000012a00788c */ /* 0x000fe2000bf45270 */
[----:B------:R-:W-:Y:S02]  /*5240*/  UMOV UR4, UR5 ;  /* 0x0000000500047c82 */ /* 0x000fe40008000000 */
[----:B---3--:R-:W-:Y:S03]  /*5250*/  USHF.R.U32.HI UR5, URZ, UR12, UR4 ;  /* 0x0000000cff057299 */ /* 0x008fe60008011604 */
[----:B------:R-:W-:Y:S02]  /*5260*/  UMOV UR4, UR7 ;  /* 0x0000000700047c82 */ /* 0x000fe40008000000 */
[----:B------:R-:W-:Y:S02]  /*5270*/  USHF.R.U32.HI UR7, URZ, UR49, UR4 ;  /* 0x00000031ff077299 */ /* 0x000fe40008011604 */
[----:B------:R-:W-:Y:S02]  /*5280*/  USEL UR4, UR52, UR5, !UP0 ;  /* 0x0000000534047287 */ /* 0x000fe4000c000000 */
[----:B------:R-:W-:Y:S01]  /*5290*/  USEL UR7, UR53, UR7, !UP1 ;  /* 0x0000000735077287 */ /* 0x000fe2000c800000 */
[----:B------:R-:W-:Y:S01]  /*52a0*/  UMOV UR5, UR9 ;  /* 0x0000000900057c82 */ /* 0x000fe20008000000 */
[----:B------:R-:W-:Y:S02]  /*52b0*/  UIMAD.WIDE.U32 UR8, UR4, UR40, URZ ;  /* 0x00000028040872a5 */ /* 0x000fe4000f8e00ff */
[----:B------:R-:W-:Y:S03]  /*52c0*/  USHF.R.U32.HI UR6, URZ, UR12, UR5 ;  /* 0x0000000cff067299 */ /* 0x000fe60008011605 */
[----:B------:R-:W-:Y:S01]  /*52d0*/  UMOV UR5, UR11 ;  /* 0x0000000b00057c82 */ /* 0x000fe20008000000 */
[----:B------:R-:W-:Y:S02]  /*52e0*/  UIMAD.WIDE.U32 UR10, UR7, UR40, URZ ;  /* 0x00000028070a72a5 */ /* 0x000fe4000f8e00ff */
[----:B------:R-:W-:Y:S02]  /*52f0*/  USHF.R.U32.HI UR12, URZ, UR49, UR5 ;  /* 0x00000031ff0c7299 */ /* 0x000fe40008011605 */
[----:B------:R-:W-:Y:S01]  /*5300*/  USEL UR6, UR37, UR6, !UP0 ;  /* 0x0000000625067287 */ /* 0x000fe2000c000000 */
[----:B------:R-:W-:Y:S02]  /*5310*/  UMOV UR5, UR9 ;  /* 0x0000000900057c82 */ /* 0x000fe40008000000 */
[----:B------:R-:W-:Y:S01]  /*5320*/  UMOV UR10, UR11 ;  /* 0x0000000b000a7c82 */ /* 0x000fe20008000000 */
[----:B------:R-:W-:Y:S02]  /*5330*/  @UP2 USHF.R.U32.HI UR4, URZ, UR41, UR5 ;  /* 0x00000029ff042299 */ /* 0x000fe40008011605 */
[----:B------:R-:W-:Y:S02]  /*5340*/  @UP2 USHF.R.U32.HI UR7, URZ, UR41, UR10 ;  /* 0x00000029ff072299 */ /* 0x000fe4000801160a */
[----:B------:R-:W-:Y:S02]  /*5350*/  UIMAD UR4, UR42, UR4, URZ ;  /* 0x000000042a0472a4 */ /* 0x000fe4000f8e02ff */
[----:B------:R-:W-:Y:S02]  /*5360*/  UIMAD.WIDE.U32 UR10, UR6, UR40, URZ ;  /* 0x00000028060a72a5 */ /* 0x000fe4000f8e00ff */
[----:B------:R-:W-:Y:S02]  /*5370*/  USEL UR5, UR38, UR12, !UP1 ;  /* 0x0000000c26057287 */ /* 0x000fe4000c800000 */
[----:B------:R-:W-:Y:S02]  /*5380*/  UIMAD UR8, UR42, UR7, URZ ;  /* 0x000000072a0872a4 */ /* 0x000fe4000f8e02ff */
[----:B------:R-:W-:Y:S03]  /*5390*/  UISETP.GE.AND UP0, UPT, UR6, UR4, UPT ;  /* 0x000000040600728c */ /* 0x000fe6000bf06270 */
[----:B------:R-:W-:Y:S01]  /*53a0*/  UMOV UR4, UR11 ;  /* 0x0000000b00047c82 */ /* 0x000fe20008000000 */
[----:B------:R-:W-:Y:S02]  /*53b0*/  UISETP.GE.OR UP0, UPT, UR5, UR8, UP0 ;  /* 0x000000080500728c */ /* 0x000fe40008706670 */
[----:B------:R-:W-:Y:S02]  /*53c0*/  USHF.R.U32.HI UR4, URZ, UR41, UR4 ;  /* 0x00000029ff047299 */ /* 0x000fe40008011604 */
[----:B------:R-:W-:Y:S02]  /*53d0*/  UIMAD.WIDE.U32 UR8, UR5, UR40, URZ ;  /* 0x00000028050872a5 */ /* 0x000fe4000f8e00ff */
[----:B------:R-:W-:Y:S02]  /*53e0*/  USEL UR11, UR6, UR4, !UP2 ;  /* 0x00000004060b7287 */ /* 0x000fe4000d000000 */
[----:B------:R-:W-:Y:S02]  /*53f0*/  UIADD3 UR8, UPT, UPT, -UR5, URZ, URZ ;  /* 0x000000ff05087290 */ /* 0x000fe4000fffe1ff */
[----:B------:R-:W-:Y:S01]  /*5400*/  UIADD3 UR10, UPT, UPT, -UR11, URZ, URZ ;  /* 0x000000ff0b0a7290 */ /* 0x000fe2000fffe1ff */
[----:B------:R-:W-:Y:S01]  /*5410*/  @!UP0 UMOV UR4, UR9 ;  /* 0x0000000900048c82 */ /* 0x000fe20008000000 */
[----:B------:R-:W-:Y:S02]  /*5420*/  UIADD3 UR9, UPT, UPT, -UR6, URZ, URZ ;  /* 0x000000ff06097290 */ /* 0x000fe4000fffe1ff */
[----:B------:R-:W-:Y:S02]  /*5430*/  @!UP0 USHF.R.U32.HI UR4, URZ, UR41, UR4 ;  /* 0x00000029ff048299 */ /* 0x000fe40008011604 */
[----:B------:R-:W-:Y:S02]  /*5440*/  UIMAD UR10, UR42, UR10, UR6 ;  /* 0x0000000a2a0a72a4 */ /* 0x000fe4000f8e0206 */
[----:B------:R-:W-:Y:S04]  /*5450*/  @!UP0 USEL UR4, UR5, UR4, !UP2 ;  /* 0x0000000405048287 */ /* 0x000fe8000d000000 */
[----:B------:R-:W-:Y:S02]  /*5460*/  @!UP0 UIMAD UR10, UR7, UR10, UR4 ;  /* 0x0000000a070a82a4 */ /* 0x000fe4000f8e0204 */
[----:B------:R-:W-:Y:S02]  /*5470*/  @!UP0 UIADD3 UR11, UPT, UPT, UR11, -UR4, URZ ;  /* 0x800000040b0b8290 */ /* 0x000fe4000fffe0ff */
[----:B------:R-:W-:Y:S02]  /*5480*/  UIMAD UR7, UR43, UR8, UR38 ;  /* 0x000000082b0772a4 */ /* 0x000fe4000f8e0226 */
[----:B------:R-:W-:Y:S02]  /*5490*/  @!UP0 UIMAD UR6, UR11, UR42, UR5 ;  /* 0x0000002a0b0682a4 */ /* 0x000fe4000f8e0205 */
[----:B------:R-:W-:Y:S01]  /*54a0*/  UIMAD UR4, UR50, UR9, UR37 ;  /* 0x00000009320472a4 */ /* 0x000fe2000f8e0225 */
[----:B------:R-:W-:Y:S02]  /*54b0*/  @!UP0 UMOV UR5, UR10 ;  /* 0x0000000a00058c82 */ /* 0x000fe40008000000 */
[----:B------:R-:W-:Y:S02]  /*54c0*/  UIMAD UR38, UR5, UR43, UR7 ;  /* 0x0000002b052672a4 */ /* 0x000fe4000f8e0207 */
[----:B------:R-:W-:Y:S11]  /*54d0*/  UIMAD UR37, UR6, UR50, UR4 ;  /* 0x00000032062572a4 */ /* 0x000ff6000f8e0204 */
[----:B------:R-:W-:Y:S01]  /*54e0*/  @!UPT UIADD3 URZ, UPT, UPT, URZ, URZ, URZ ;  /* 0x000000fffffff290 */ /* 0x000fe2000fffe0ff */
.L_x_88:
[----:B-1----:R-:W-:Y:S01]  /*54f0*/  UISETP.NE.AND UP0, UPT, UR39, 0x1, UPT ;  /* 0x000000012700788c */ /* 0x002fe2000bf05270 */
[----:B------:R-:W-:Y:S10]  /*5500*/  IADD3 R190, PT, PT, R190, 0x1, RZ ;  /* 0x00000001bebe7810 */ /* 0x000ff40007ffe0ff */
[----:B------:R-:W1:Y:S01]  /*5510*/  @!UP0 LDCU.128 UR12, c[0x0][0xb10] ;  /* 0x00016200ff0c87ac */ /* 0x000e620008000c00 */
[----:B------:R-:W3:Y:S01]  /*5520*/  @!UP0 LDCU UR5, c[0x0][0xb0c] ;  /* 0x00016180ff0587ac */ /* 0x000ee20008000800 */
[----:B------:R-:W4:Y:S01]  /*5530*/  @!UP0 LDCU UR10, c[0x0][0xb20] ;  /* 0x00016400ff0a87ac */ /* 0x000f220008000800 */
[----:B-1----:R-:W-:Y:S02]  /*5540*/  UIMAD.WIDE.U32 UR8, UR38, UR12, URZ ;  /* 0x0000000c260872a5 */ /* 0x002fe4000f8e00ff */
[----:B------:R-:W-:Y:S02]  /*5550*/  UIMAD.WIDE.U32 UR6, UR37, UR15, URZ ;  /* 0x0000000f250672a5 */ /* 0x000fe4000f8e00ff */
[----:B------:R-:W-:Y:S03]  /*5560*/  @!UP0 UISETP.NE.AND UP1, UPT, UR14, 0x1, UPT ;  /* 0x000000010e00888c */ /* 0x000fe6000bf25270 */
[----:B------:R-:W-:Y:S01]  /*5570*/  @!UP0 UMOV UR4, UR9 ;  /* 0x0000000900048c82 */ /* 0x000fe20008000000 */
[----:B---3--:R-:W-:Y:S02]  /*5580*/  @!UP0 UISETP.NE.AND UP2, UPT, UR5, 0x1, UPT ;  /* 0x000000010500888c */ /* 0x008fe4000bf45270 */
[----:B------:R-:W-:Y:S01]  /*5590*/  @!UP0 USHF.R.U32.HI UR4, URZ, UR13, UR4 ;  /* 0x0000000dff048299 */ /* 0x000fe20008011604 */
[----:B------:R-:W-:Y:S02]  /*55a0*/  @!UP0 UMOV UR6, UR7 ;  /* 0x0000000700068c82 */ /* 0x000fe40008000000 */
[----:B----4-:R-:W-:Y:S02]  /*55b0*/  @!UP0 USHF.R.U32.HI UR6, URZ, UR10, UR6 ;  /* 0x0000000aff068299 */ /* 0x010fe40008011606 */
[----:B------:R-:W-:Y:S02]  /*55c0*/  @!UP0 USEL UR7, UR38, UR4, !UP2 ;  /* 0x0000000426078287 */ /* 0x000fe4000d000000 */
[----:B------:R-:W-:Y:S04]  /*55d0*/  @!UP0 USEL UR6, UR37, UR6, !UP1 ;  /* 0x0000000625068287 */ /* 0x000fe8000c800000 */
[----:B------:R-:W-:Y:S02]  /*55e0*/  @!UP0 UIADD3 UR4, UPT, UPT, -UR7, UR6, URZ ;  /* 0x0000000607048290 */ /* 0x000fe4000fffe1ff */
[----:B------:R-:W-:Y:S02]  /*55f0*/  @!UP0 UIADD3 UR6, UPT, UPT, UR7, -UR6, URZ ;  /* 0x8000000607068290 */ /* 0x000fe4000fffe0ff */
[----:B------:R-:W-:Y:S02]  /*5600*/  @!UP0 UIMAD UR38, UR4, UR5, UR38 ;  /* 0x00000005042682a4 */ /* 0x000fe4000f8e0226 */
[----:B------:R-:W-:Y:S02]  /*5610*/  @!UP0 UIMAD UR37, UR6, UR14, UR37 ;  /* 0x0000000e062582a4 */ /* 0x000fe4000f8e0225 */
[----:B------:R-:W-:Y:S09]  /*5620*/  ULOP3.LUT UP0, URZ, UR59, 0x90, URZ, 0xc0, !UPT ;  /* 0x000000903bff7892 */ /* 0x000ff2000f80c0ff */
[----:B------:R-:W-:Y:S05]  /*5630*/  BRA.U !UP0, `(.L_x_89) ;  /* 0x0000000108407547 */ /* 0x000fea000b800000 */
[----:B------:R-:W1:Y:S01]  /*5640*/  LDCU.64 UR8, c[0x4][0x80] ;  /* 0x01001000ff0877ac */ /* 0x000e620008000a00 */
[----:B------:R-:W-:Y:S01]  /*5650*/  MOV R15, 0x0 ;  /* 0x00000000000f7802 */ /* 0x000fe20000000f00 */
[----:B------:R-:W-:Y:S02]  /*5660*/  HFMA2 R12, -RZ, RZ, 0, 5.9604644775390625e-08 ;  /* 0x00000001ff0c7431 */ /* 0x000fe400000001ff */
[----:B------:R-:W-:Y:S02]  /*5670*/  IMAD.MOV.U32 R8, RZ, RZ, 0x70 ;  /* 0x00000070ff087424 */ /* 0x000fe400078e00ff */
[----:B------:R-:W-:Y:S01]  /*5680*/  IMAD.MOV.U32 R13, RZ, RZ, RZ ;  /* 0x000000ffff0d7224 */ /* 0x000fe200078e00ff */
[----:B------:R-:W3:Y:S01]  /*5690*/  LDCU.64 UR6, c[0x4][0x88] ;  /* 0x01001100ff0677ac */ /* 0x000ee20008000a00 */
[----:B------:R-:W4:Y:S01]  /*56a0*/  LDC.64 R14, c[0x4][R15] ;  /* 0x010000000f0e7b82 */ /* 0x000f220000000a00 */
[----:B------:R-:W2:Y:S01]  /*56b0*/  LDCU.64 UR4, c[0x4][0x8] ;  /* 0x01000100ff0477ac */ /* 0x000ea20008000a00 */
[----:B-1----:R-:W-:Y:S01]  /*56c0*/  MOV R5, UR9 ;  /* 0x0000000900057c02 */ /* 0x002fe20008000f00 */
[----:B------:R-:W-:Y:S01]  /*56d0*/  IMAD.U32 R4, RZ, RZ, UR8 ;  /* 0x00000008ff047e24 */ /* 0x000fe2000f8e00ff */
[----:B---3--:R-:W-:Y:S01]  /*56e0*/  MOV R7, UR7 ;  /* 0x0000000700077c02 */ /* 0x008fe20008000f00 */
[----:B------:R-:W-:Y:S01]  /*56f0*/  IMAD.U32 R6, RZ, RZ, UR6 ;  /* 0x00000006ff067e24 */ /* 0x000fe2000f8e00ff */
[----:B--2---:R-:W-:Y:S01]  /*5700*/  MOV R11, UR5 ;  /* 0x00000005000b7c02 */ /* 0x004fe20008000f00 */
[----:B------:R-:W-:Y:S02]  /*5710*/  IMAD.U32 R10, RZ, RZ, UR4 ;  /* 0x00000004ff0a7e24 */ /* 0x000fe4000f8e00ff */
[----:B------:R-:W-:Y:S07]  /*5720*/  LEPC R20, `(.L_x_89) ;  /* 0x000000001014794e */ /* 0x000fee0000000000 */
[----:B----45:R-:W-:Y:S05]  /*5730*/  CALL.ABS.NOINC R14 ;  /* 0x000000000e007343 */ /* 0x030fea0003c00000 */
.L_x_89:
[----:B------:R-:W-:Y:S01]  /*5740*/  LOP3.LUT P0, RZ, R194, 0x90, RZ, 0xc0, !PT ;  /* 0x00000090c2ff7812 */ /* 0x000fe2000780c0ff */
[----:B------:R-:W-:Y:S11]  /*5750*/  BSSY.RECONVERGENT B6, `(.L_x_90) ;  /* 0x0000013000067945 */ /* 0x000ff60003800200 */
[----:B------:R-:W-:Y:S01]  /*5760*/  @!UPT UIADD3 URZ, UPT, UPT, URZ, URZ, URZ ;  /* 0x000000fffffff290 */ /* 0x000fe2000fffe0ff */
[----:B------:R-:W-:Y:S05]  /*5770*/  @!P0 BRA `(.L_x_91) ;  /* 0x0000000000408947 */ /* 0x000fea0003800000 */
        /* <DEDUP_REMOVED lines=16> */
.L_x_91:
[----:B------:R-:W-:Y:S05]  /*5880*/  BSYNC.RECONVERGENT B6 ;  /* 0x0000000000067941 */ /* 0x000fea0003800200 */
.L_x_90:
[----:B------:R-:W-:Y:S01]  /*5890*/  ISETP.NE.U32.AND P3, PT, R176, RZ, PT ;  /* 0x000000ffb000720c */ /* 0x000fe20003f65070 */
[----:B------:R-:W-:Y:S01]  /*58a0*/  UISETP.NE.AND UP1, UPT, UR60, URZ, UPT ;  /* 0x000000ff3c00728c */ /* 0x000fe2000bf25270 */
[----:B------:R-:W-:Y:S02]  /*58b0*/  ISETP.NE.U32.AND P4, PT, R172, RZ, PT ;  /* 0x000000ffac00720c */ /* 0x000fe40003f85070 */
[----:B------:R-:W-:Y:S02]  /*58c0*/  ISETP.NE.AND.EX P3, PT, R177, RZ, PT, P3 ;  /* 0x000000ffb100720c */ /* 0x000fe40003f65330 */
[----:B------:R-:W-:Y:S02]  /*58d0*/  PLOP3.LUT P1, PT, PT, PT, PT, 0x8, 0x80 ;  /* 0x000000000080781c */ /* 0x000fe40003f2e170 */
[----:B------:R-:W-:Y:S02]  /*58e0*/  PLOP3.LUT P0, PT, PT, PT, UP1, 0x80, 0x8 ;  /* 0x000000000008781c */ /* 0x000fe40003f0f018 */
[----:B------:R-:W-:Y:S02]  /*58f0*/  ISETP.NE.AND.EX P4, PT, R173, RZ, PT, P4 ;  /* 0x000000ffad00720c */ /* 0x000fe40003f85340 */
[----:B------:R-:W1:Y:S09]  /*5900*/  @UP1 LDCU.64 UR4, c[0x0][0x888] ;  /* 0x00011100ff0417ac */ /* 0x000e720008000a00 */
[----:B------:R-:W-:Y:S01]  /*5910*/  @P0 PLOP3.LUT P1, PT, P3, PT, PT, 0x80, 0x8 ;  /* 0x000000000008081c */ /* 0x000fe20001f2f070 */
[----:B-1----:R-:W-:Y:S04]  /*5920*/  @UP1 UISETP.NE.U32.AND UP0, UPT, UR4, URZ, UPT ;  /* 0x000000ff0400128c */ /* 0x002fe8000bf05070 */
[----:B------:R-:W-:Y:S04]  /*5930*/  @UP1 UISETP.NE.AND.EX UP0, UPT, UR5, URZ, UPT, UP0 ;  /* 0x000000ff0500128c */ /* 0x000fe8000bf05300 */
[----:B------:R-:W-:Y:S01]  /*5940*/  @UP1 USEL UR4, URZ, 0xffffffff, UP0 ;  /* 0xffffffffff041887 */ /* 0x000fe20008000000 */
[----:B------:R-:W-:Y:S11]  /*5950*/  @!P3 BRA `(.L_x_92) ;  /* 0x000000000030b947 */ /* 0x000ff60003800000 */
[----:B------:R-:W-:Y:S01]  /*5960*/  ISETP.NE.U32.AND P2, PT, R174, RZ, PT ;  /* 0x000000ffae00720c */ /* 0x000fe20003f45070 */
[----:B------:R-:W1:Y:S01]  /*5970*/  LDCU.64 UR6, c[0x0][0x358] ;  /* 0x00006b00ff0677ac */ /* 0x000e620008000a00 */
[----:B------:R-:W-:Y:S02]  /*5980*/  IMAD.MOV.U32 R188, RZ, RZ, 0x1 ;  /* 0x00000001ffbc7424 */ /* 0x000fe400078e00ff */
[----:B------:R-:W-:Y:S11]  /*5990*/  ISETP.NE.AND.EX P2, PT, R175, RZ, PT, P2 ;  /* 0x000000ffaf00720c */ /* 0x000ff60003f45320 */
[----:B------:R-:W-:Y:S02]  /*59a0*/  @!UPT UIADD3 URZ, UPT, UPT, URZ, URZ, URZ ;  /* 0x000000fffffff290 */ /* 0x000fe4000fffe0ff */
[----:B------:R-:W3:Y:S01]  /*59b0*/  @P2 LDC.64 R4, c[0x0][0x888] ;  /* 0x00022200ff042b82 */ /* 0x000ee20000000a00 */
[----:B--2---:R-:W-:Y:S04]  /*59c0*/  @P2 IMAD R0, R176, UR36, RZ ;  /* 0x00000024b0002c24 */ /* 0x004fe8000f8e02ff */
[----:B---3--:R-:W-:Y:S04]  /*59d0*/  @P2 IMAD.WIDE R4, R0, 0x4, R4 ;  /* 0x0000000400042825 */ /* 0x008fe800078e0204 */
[----:B------:R-:W-:Y:S01]  /*59e0*/  HFMA2 R0, -RZ, RZ, 0, 5.9604644775390625e-08 ;  /* 0x00000001ff007431 */ /* 0x000fe200000001ff */
[----:B-1---5:R1:W5:Y:S04]  /*59f0*/  @P2 LDG.E R91, desc[UR6][R4.64] ;  /* 0x00000006045b2981 */ /* 0x022368000c1e1900 */
[----:B------:R-:W-:Y:S01]  /*5a00*/  @!P2 PRMT R188, R0, 0x7610, R188 ;  /* 0x0000761000bca816 */ /* 0x000fe200000000bc */
[----:B-1----:R-:W3:Y:S06]  /*5a10*/  @!P2 LDC R91, c[0x0][0x880] ;  /* 0x00022000ff5bab82 */ /* 0x002eec0000000800 */
.L_x_92:
[----:B------:R-:W-:Y:S05]  /*5a20*/  @!P4 BRA `(.L_x_93) ;  /* 0x000000000024c947 */ /* 0x000fea0003800000 */
[----:B------:R-:W-:Y:S01]  /*5a30*/  ISETP.NE.U32.AND P2, PT, R170, RZ, PT ;  /* 0x000000ffaa00720c */ /* 0x000fe20003f45070 */
[----:B------:R-:W1:Y:S03]  /*5a40*/  LDCU.64 UR6, c[0x0][0x358] ;  /* 0x00006b00ff0677ac */ /* 0x000e660008000a00 */
[----:B------:R-:W-:Y:S11]  /*5a50*/  ISETP.NE.AND.EX P2, PT, R171, RZ, PT, P2 ;  /* 0x000000ffab00720c */ /* 0x000ff60003f45320 */
[----:B------:R-:W-:Y:S02]  /*5a60*/  @!UPT UIADD3 URZ, UPT, UPT, URZ, URZ, URZ ;  /* 0x000000fffffff290 */ /* 0x000fe4000fffe0ff */
[----:B------:R-:W4:Y:S01]  /*5a70*/  @P2 LDC.64 R4, c[0x0][0x8a8] ;  /* 0x00022a00ff042b82 */ /* 0x000f220000000a00 */
[----:B--2---:R-:W-:Y:S04]  /*5a80*/  @P2 IMAD R0, R172, UR36, RZ ;  /* 0x00000024ac002c24 */ /* 0x004fe8000f8e02ff */
[----:B----4-:R-:W-:Y:S05]  /*5a90*/  @P2 IMAD.WIDE R4, R0, 0x4, R4 ;  /* 0x0000000400042825 */ /* 0x010fea00078e0204 */
[----:B-1---5:R1:W5:Y:S02]  /*5aa0*/  @P2 LDG.E R89, desc[UR6][R4.64] ;  /* 0x0000000604592981 */ /* 0x022364000c1e1900 */
[----:B-1----:R-:W4:Y:S02]  /*5ab0*/  @!P2 LDC R89, c[0x0][0x8a0] ;  /* 0x00022800ff59ab82 */ /* 0x002f240000000800 */
.L_x_93:
[----:B---3-5:R-:W-:Y:S01]  /*5ac0*/  @P0 FSETP.NEU.AND P4, PT, R91, RZ, PT ;  /* 0x000000ff5b00020b */ /* 0x028fe20003f8d000 */
[----:B--2---:R-:W-:Y:S01]  /*5ad0*/  IMAD.U32 R0, RZ, RZ, UR4 ;  /* 0x00000004ff007e24 */ /* 0x004fe2000f8e00ff */
[----:B------:R-:W-:Y:S01]  /*5ae0*/  @P0 LOP3.LUT P2, RZ, R188, 0xff, RZ, 0xc0, !PT ;  /* 0x000000ffbcff0812 */ /* 0x000fe2000784c0ff */
[----:B------:R-:W-:Y:S01]  /*5af0*/  BSSY B1, `(.L_x_94) ;  /* 0x0000041000017945 */ /* 0x000fe20003800000 */
[----:B------:R-:W-:Y:S02]  /*5b00*/  @P0 SEL R3, RZ, 0xffffffff, P4 ;  /* 0xffffffffff030807 */ /* 0x000fe40002000000 */
[----:B------:R-:W-:Y:S02]  /*5b10*/  CS2R R94, SRZ ;  /* 0x00000000005e7805 */ /* 0x000fe4000001ff00 */
[----:B------:R-:W-:Y:S02]  /*5b20*/  LEA R16, R88, UR44, 0x3 ;  /* 0x0000002c58107c11 */ /* 0x000fe4000f8e18ff */
[----:B------:R-:W-:Y:S02]  /*5b30*/  CS2R R92, SRZ ;  /* 0x00000000005c7805 */ /* 0x000fe4000001ff00 */
[----:B------:R-:W-:Y:S02]  /*5b40*/  @P1 SEL R3, R0, R3, !P2 ;  /* 0x0000000300031207 */ /* 0x000fe40005000000 */
[----:B------:R-:W-:Y:S02]  /*5b50*/  CS2R R154, SRZ ;  /* 0x00000000009a7805 */ /* 0x000fe4000001ff00 */
[----:B------:R-:W-:Y:S02]  /*5b60*/  SHF.L.U32 R9, R193, 0x1f, RZ ;  /* 0x0000001fc1097819 */ /* 0x000fe400000006ff */
[----:B------:R-:W-:Y:S02]  /*5b70*/  CS2R R152, SRZ ;  /* 0x0000000000987805 */ /* 0x000fe4000001ff00 */
[----:B------:R-:W-:Y:S02]  /*5b80*/  @P0 LOP3.LUT R3, R3, 0x1, RZ, 0xc0, !PT ;  /* 0x0000000103030812 */ /* 0x000fe400078ec0ff */
[----:B------:R-:W-:Y:S02]  /*5b90*/  CS2R R138, SRZ ;  /* 0x00000000008a7805 */ /* 0x000fe4000001ff00 */
[----:B------:R-:W-:Y:S02]  /*5ba0*/  PLOP3.LUT P5, PT, PT, PT, PT, 0x8, 0x80 ;  /* 0x000000000080781c */ /* 0x000fe40003fae170 */
[----:B------:R-:W-:Y:S02]  /*5bb0*/  CS2R R136, SRZ ;  /* 0x0000000000887805 */ /* 0x000fe4000001ff00 */
[----:B------:R-:W-:Y:S02]  /*5bc0*/  ISETP.NE.U32.OR P1, PT, R3, 0x1, !P0 ;  /* 0x000000010300780c */ /* 0x000fe40004725470 */
[----:B------:R-:W-:Y:S02]  /*5bd0*/  CS2R R122, SRZ ;  /* 0x00000000007a7805 */ /* 0x000fe4000001ff00 */
[----:B------:R-:W-:Y:S02]  /*5be0*/  CS2R R120, SRZ ;  /* 0x0000000000787805 */ /* 0x000fe4000001ff00 */
[----:B------:R-:W-:Y:S02]  /*5bf0*/  CS2R R106, SRZ ;  /* 0x00000000006a7805 */ /* 0x000fe4000001ff00 */
[----:B------:R-:W-:Y:S05]  /*5c00*/  CS2R R104, SRZ ;  /* 0x0000000000687805 */ /* 0x000fea000001ff00 */
[----:B------:R-:W-:Y:S04]  /*5c10*/  @P1 SHF.L.U32 R4, R191, 0x1f, RZ ;  /* 0x0000001fbf041819 */ /* 0x000fe800000006ff */
[----:B------:R-:W1:Y:S01]  /*5c20*/  @P1 SYNCS.PHASECHK.TRANS64.TRYWAIT P0, [UR44+0x70], R4 ;  /* 0x00007004ff0015a7 */ /* 0x000e62000800112c */
[----:B------:R2:W3:Y:S01]  /*5c30*/  SYNCS.PHASECHK.TRANS64.TRYWAIT P4, [R16+URZ+0xb0], R9 ;  /* 0x0000b009100075a7 */ /* 0x0004e200080811ff */
[----:B-1----:R-:W-:Y:S01]  /*5c40*/  @P1 PLOP3.LUT P5, PT, P0, PT, PT, 0x8, 0x80 ;  /* 0x000000000080181c */ /* 0x002fe200007ae170 */
[----:B------:R-:W-:Y:S01]  /*5c50*/  @!UPT UIADD3 URZ, UPT, UPT, URZ, URZ, URZ ;  /* 0x000000fffffff290 */ /* 0x000fe2000fffe0ff */
[----:B--23--:R-:W-:Y:S11]  /*5c60*/  @!P1 BRA `(.L_x_95) ;  /* 0x0000000000a49947 */ /* 0x00cff60003800000 */
[----:B------:R-:W-:Y:S01]  /*5c70*/  ISETP.NE.U32.AND P0, PT, RZ, UR56, PT ;  /* 0x00000038ff007c0c */ /* 0x000fe2000bf05070 */
[----:B------:R-:W-:Y:S01]  /*5c80*/  BSSY B0, `(.L_x_96) ;  /* 0x0000018000007945 */ /* 0x000fe20003800000 */
[----:B------:R-:W-:Y:S02]  /*5c90*/  FSETP.NEU.AND P2, PT, R91, RZ, PT ;  /* 0x000000ff5b00720b */ /* 0x000fe40003f4d000 */
[----:B------:R-:W-:Y:S02]  /*5ca0*/  CS2R R106, SRZ ;  /* 0x00000000006a7805 */ /* 0x000fe4000001ff00 */
[----:B------:R-:W-:Y:S02]  /*5cb0*/  ISETP.NE.AND.EX P0, PT, RZ, UR57, PT, P0 ;  /* 0x00000039ff007c0c */ /* 0x000fe4000bf05300 */
[----:B------:R-:W-:Y:S02]  /*5cc0*/  CS2R R104, SRZ ;  /* 0x0000000000687805 */ /* 0x000fe4000001ff00 */
[----:B------:R-:W-:Y:S02]  /*5cd0*/  LOP3.LUT P1, RZ, R188, 0xff, RZ, 0xc0, !PT ;  /* 0x000000ffbcff7812 */ /* 0x000fe4000782c0ff */
[----:B------:R-:W-:Y:S02]  /*5ce0*/  CS2R R122, SRZ ;  /* 0x00000000007a7805 */ /* 0x000fe4000001ff00 */
[----:B------:R-:W-:Y:S02]  /*5cf0*/  SEL R0, RZ, 0xffffffff, P2 ;  /* 0xffffffffff007807 */ /* 0x000fe40001000000 */
[----:B------:R-:W-:Y:S02]  /*5d00*/  CS2R R120, SRZ ;  /* 0x0000000000787805 */ /* 0x000fe4000001ff00 */
[----:B------:R-:W-:Y:S02]  /*5d10*/  SEL R3, RZ, 0xffffffff, P0 ;  /* 0xffffffffff037807 */ /* 0x000fe40000000000 */
[----:B------:R-:W-:Y:S02]  /*5d20*/  CS2R R138, SRZ ;  /* 0x00000000008a7805 */ /* 0x000fe4000001ff00 */
[----:B------:R-:W-:Y:S02]  /*5d30*/  CS2R R136, SRZ ;  /* 0x0000000000887805 */ /* 0x000fe4000001ff00 */
[----:B------:R-:W-:Y:S02]  /*5d40*/  CS2R R154, SRZ ;  /* 0x00000000009a7805 */ /* 0x000fe4000001ff00 */
[----:B------:R-:W-:Y:S02]  /*5d50*/  @P3 SEL R0, R3, R0, !P1 ;  /* 0x0000000003003207 */ /* 0x000fe40004800000 */
[----:B------:R-:W-:Y:S02]  /*5d60*/  CS2R R152, SRZ ;  /* 0x0000000000987805 */ /* 0x000fe4000001ff00 */
[----:B------:R-:W-:Y:S02]  /*5d70*/  CS2R R94, SRZ ;  /* 0x00000000005e7805 */ /* 0x000fe4000001ff00 */
[----:B------:R-:W-:Y:S02]  /*5d80*/  CS2R R92, SRZ ;  /* 0x00000000005c7805 */ /* 0x000fe4000001ff00 */
[----:B------:R-:W-:Y:S04]  /*5d90*/  LOP3.LUT R0, R0, 0x1, RZ, 0xc0, !PT ;  /* 0x0000000100007812 */ /* 0x000fe800078ec0ff */
[----:B------:R-:W-:Y:S01]  /*5da0*/  ISETP.NE.U32.AND P0, PT, R0, 0x1, PT ;  /* 0x000000010000780c */ /* 0x000fe20003f05070 */
[----:B------:R-:W-:Y:S01]  /*5db0*/  @!UPT UIADD3 URZ, UPT, UPT, URZ, URZ, URZ ;  /* 0x000000fffffff290 */ /* 0x000fe2000fffe0ff */
[----:B------:R-:W-:Y:S11]  /*5dc0*/  @!P5 BRA `(.L_x_97) ;  /* 0x00000000000cd947 */ /* 0x000ff60003800000 */
[----:B------:R-:W-:Y:S04]  /*5dd0*/  SHF.L.U32 R3, R191, 0x1f, RZ ;  /* 0x0000001fbf037819 */ /* 0x000fe800000006ff */
[----:B------:R-:W1:Y:S02]  /*5de0*/  SYNCS.PHASECHK.TRANS64.TRYWAIT P1, [UR44+0x70], R3 ;  /* 0x00007003ff0075a7 */ /* 0x000e64000802112c */
[----:B-1----:R-:W-:Y:S05]  /*5df0*/  @!P1 BRA `(.L_x_98) ;  /* 0x0000002800949947 */ /* 0x002fea0003800000 */
.L_x_97:
[----:B------:R-:W-:Y:S05]  /*5e00*/  BSYNC B0 ;  /* 0x0000000000007941 */ /* 0x000fea0003800000 */
.L_x_96:
[----:B------:R2:W3:Y:S01]  /*5e10*/  @P0 LDS.128 R104, [R179+UR44+0x200] ;  /* 0x0002002cb3680984 */ /* 0x0004e20008000c00 */
[----:B------:R-:W-:Y:S01]  /*5e20*/  UIADD3 UR4, UPT, UPT, UR44, 0x78, URZ ;  /* 0x000000782c047890 */ /* 0x000fe2000fffe0ff */
[----:B------:R-:W-:Y:S02]  /*5e30*/  LOP3.LUT R191, R191, 0x1, RZ, 0x3c, !PT ;  /* 0x00000001bfbf7812 */ /* 0x000fe400078e3cff */
[----:B------:R2:W1:Y:S01]  /*5e40*/  @P0 LDS.128 R120, [R179+UR44+0xa00] ;  /* 0x000a002cb3780984 */ /* 0x0004620008000c00 */
[----:B------:R-:W-:Y:S03]  /*5e50*/  UPRMT UR4, UR61, 0x654, UR4 ;  /* 0x000006543d047896 */ /* 0x000fe60008000004 */
[----:B------:R2:W1:Y:S04]  /*5e60*/  @P0 LDS.128 R136, [R179+UR44+0x1200] ;  /* 0x0012002cb3880984 */ /* 0x0004680008000c00 */
[----:B------:R2:W1:Y:S04]  /*5e70*/  @P0 LDS.128 R152, [R179+UR44+0x1a00] ;  /* 0x001a002cb3980984 */ /* 0x0004680008000c00 */
[----:B------:R2:W1:Y:S01]  /*5e80*/  @P0 LDS.128 R92, [R179+UR44+0x2200] ;  /* 0x0022002cb35c0984 */ /* 0x0004620008000c00 */
[----:B------:R-:W-:Y:S01]  /*5e90*/  @!PT LDS RZ, [RZ] ;  /* 0x00000000fffff984 */ /* 0x000fe20000000800 */
[----:B------:R-:W-:Y:S01]  /*5ea0*/  @!PT LDS RZ, [RZ] ;  /* 0x00000000fffff984 */ /* 0x000fe20000000800 */
[----:B------:R-:W-:Y:S01]  /*5eb0*/  @!PT LDS RZ, [RZ] ;  /* 0x00000000fffff984 */ /* 0x000fe20000000800 */
[----:B------:R-:W-:Y:S01]  /*5ec0*/  @!PT LDS RZ, [RZ] ;  /* 0x00000000fffff984 */ /* 0x000fe20000000800 */
[----:B------:R5:W-:Y:S06]  /*5ed0*/  MEMBAR.ALL.CTA ;  /* 0x0000000000007992 */ /* 0x000bec0000008000 */
[----:B-----5:R-:W5:Y:S02]  /*5ee0*/  FENCE.VIEW.ASYNC.S ;  /* 0x00000000000073c6 */ /* 0x020f640000000000 */
[----:B-----5:R-:W-:Y:S01]  /*5ef0*/  SYNCS.ARRIVE.TRANS64.RED.A1T0 RZ, [UR4], RZ ;  /* 0x000000ffffff79a7 */ /* 0x020fe20008100404 */
.L_x_95:
[----:B------:R-:W-:Y:S05]  /*5f00*/  BSYNC B1 ;  /* 0x0000000000017941 */ /* 0x000fea0003800000 */
.L_x_94:
[----:B-1----:R-:W-:Y:S04]  /*5f10*/  LEA.HI R0, R88, R88, RZ, 0x1 ;  /* 0x0000005858007211 */ /* 0x002fe800078f08ff */
[----:B------:R-:W-:Y:S02]  /*5f20*/  SHF.R.U32.HI R7, RZ, 0x1, R0 ;  /* 0x00000001ff077819 */ /* 0x000fe40000011600 */
[----:B------:R-:W-:Y:S03]  /*5f30*/  LOP3.LUT R5, R0, 0xffe, RZ, 0xc0, !PT ;  /* 0x00000ffe00057812 */ /* 0x000fe600078ec0ff */
[----:B------:R-:W-:Y:S02]  /*5f40*/  IMAD R3, R7, 0xa0, R2 ;  /* 0x000000a007037824 */ /* 0x000fe400078e0202 */
[----:B------:R-:W-:Y:S04]  /*5f50*/  IMAD.IADD R0, R88, 0x1, -R5 ;  /* 0x0000000158007824 */ /* 0x000fe800078e0a05 */
[----:B------:R-:W-:Y:S05]  /*5f60*/  IMAD R90, R0, 0x100000, R3 ;  /* 0x00100000005a7824 */ /* 0x000fea00078e0203 */
[----:B------:R-:W-:Y:S04]  /*5f70*/  SHF.R.U32.HI R4, RZ, 0x15, R90 ;  /* 0x00000015ff047819 */ /* 0x000fe8000001165a */
[----:B------:R-:W-:Y:S01]  /*5f80*/  LOP3.LUT P0, RZ, R4, 0x3, R189, 0x48, !PT ;  /* 0x0000000304ff7812 */ /* 0x000fe200078048bd */
[----:B------:R-:W-:Y:S01]  /*5f90*/  @!UPT UIADD3 URZ, UPT, UPT, URZ, URZ, URZ ;  /* 0x000000fffffff290 */ /* 0x000fe2000fffe0ff */
[----:B------:R-:W-:Y:S11]  /*5fa0*/  @P4 BRA `(.L_x_99) ;  /* 0x0000000000084947 */ /* 0x000ff60003800000 */
[----:B------:R-:W1:Y:S02]  /*5fb0*/  SYNCS.PHASECHK.TRANS64.TRYWAIT P1, [R16+URZ+0xb0], R9 ;  /* 0x0000b009100075a7 */ /* 0x000e6400080211ff */
[----:B-1----:R-:W-:Y:S05]  /*5fc0*/  @!P1 BRA `(.L_x_100) ;  /* 0x0000002800389947 */ /* 0x002fea0003800000 */
.L_x_99:
[----:B------:R-:W-:Y:S05]  /*5fd0*/  @!P0 BRA `(.L_x_101) ;  /* 0x0000000000408947 */ /* 0x000fea0003800000 */
[----:B------:R-:W1:Y:S01]  /*5fe0*/  LDCU.64 UR8, c[0x4][0x70] ;  /* 0x01000e00ff0877ac */ /* 0x000e620008000a00 */
[----:B------:R-:W-:Y:S01]  /*5ff0*/  MOV R15, 0x0 ;  /* 0x00000000000f7802 */ /* 0x000fe20000000f00 */
[----:B------:R-:W-:Y:S02]  /*6000*/  HFMA2 R12, -RZ, RZ, 0, 5.9604644775390625e-08 ;  /* 0x00000001ff0c7431 */ /* 0x000fe400000001ff */
[----:B------:R-:W-:Y:S02]  /*6010*/  IMAD.MOV.U32 R8, RZ, RZ, 0x192 ;  /* 0x00000192ff087424 */ /* 0x000fe400078e00ff */
[----:B------:R-:W-:Y:S01]  /*6020*/  IMAD.MOV.U32 R13, RZ, RZ, RZ ;  /* 0x000000ffff0d7224 */ /* 0x000fe200078e00ff */
[----:B------:R-:W5:Y:S01]  /*6030*/  LDCU.64 UR6, c[0x4][0x78] ;  /* 0x01000f00ff0677ac */ /* 0x000f620008000a00 */
[----:B------:R-:W2:Y:S01]  /*6040*/  LDC.64 R14, c[0x4][R15] ;  /* 0x010000000f0e7b82 */ /* 0x000ea20000000a00 */
[----:B------:R-:W3:Y:S01]  /*6050*/  LDCU.64 UR4, c[0x4][0x10] ;  /* 0x01000200ff0477ac */ /* 0x000ee20008000a00 */
[----:B-1----:R-:W-:Y:S01]  /*6060*/  MOV R5, UR9 ;  /* 0x0000000900057c02 */ /* 0x002fe20008000f00 */
[----:B------:R-:W-:Y:S01]  /*6070*/  IMAD.U32 R4, RZ, RZ, UR8 ;  /* 0x00000008ff047e24 */ /* 0x000fe2000f8e00ff */
[----:B-----5:R-:W-:Y:S01]  /*6080*/  MOV R7, UR7 ;  /* 0x0000000700077c02 */ /* 0x020fe20008000f00 */
[----:B------:R-:W-:Y:S01]  /*6090*/  IMAD.U32 R6, RZ, RZ, UR6 ;  /* 0x00000006ff067e24 */ /* 0x000fe2000f8e00ff */
[----:B---3--:R-:W-:Y:S01]  /*60a0*/  MOV R11, UR5 ;  /* 0x00000005000b7c02 */ /* 0x008fe20008000f00 */
[----:B------:R-:W-:Y:S02]  /*60b0*/  IMAD.U32 R10, RZ, RZ, UR4 ;  /* 0x00000004ff0a7e24 */ /* 0x000fe4000f8e00ff */
[----:B------:R-:W-:Y:S07]  /*60c0*/  LEPC R20, `(.L_x_101) ;  /* 0x000000001014794e */ /* 0x000fee0000000000 */
[----:B--2-4-:R-:W-:Y:S05]  /*60d0*/  CALL.ABS.NOINC R14 ;  /* 0x000000000e007343 */ /* 0x014fea0003c00000 */
.L_x_101:
[----:B------:R-:W-:Y:S05]  /*60e0*/  WARPSYNC.ALL ;  /* 0x0000000000007948 */ /* 0x000fea0003800000 */
[C---:B------:R-:W-:Y:S01]  /*60f0*/  R2UR UR4, R90.reuse ;  /* 0x000000005a0472ca */ /* 0x040fe200000e0000 */
[----:B------:R-:W-:Y:S05]  /*6100*/  VIADD R0, R90, 0x20 ;  /* 0x000000205a007836 */ /* 0x000fea0000000000 */
[----:B------:R-:W-:Y:S04]  /*6110*/  SHF.R.U32.HI R0, RZ, 0x15, R0 ;  /* 0x00000015ff007819 */ /* 0x000fe80000011600 */
[----:B------:R-:W-:Y:S03]  /*6120*/  LOP3.LUT P0, RZ, R0, 0x3, R189, 0x48, !PT ;  /* 0x0000000300ff7812 */ /* 0x000fe600078048bd */
[----:B------:R-:W1:Y:S01]  /*6130*/  LDTM.16dp32bit_t0_t15.x16 R72, tmem[UR4] ;  /* 0x00000004004879ee */ /* 0x000e620008a00000 */
[----:B------:R-:W1:Y:S09]  /*6140*/  LDTM.16dp32bit_t16_t31.x16 R72, tmem[UR4+0x10] ;  /* 0x00001004004879ee */ /* 0x000e720008a20000 */
[----:B-1----:R-:W-:Y:S05]  /*6150*/  @!P0 BRA `(.L_x_102) ;  /* 0x0000000000408947 */ /* 0x002fea0003800000 */
        /* <DEDUP_REMOVED lines=16> */
.L_x_102:
[----:B------:R-:W-:Y:S05]  /*6260*/  WARPSYNC.ALL ;  /* 0x0000000000007948 */ /* 0x000fea0003800000 */
[C---:B------:R-:W-:Y:S01]  /*6270*/  R2UR UR4, R90.reuse ;  /* 0x000000005a0472ca */ /* 0x040fe200000e0000 */
[----:B------:R-:W-:Y:S05]  /*6280*/  VIADD R0, R90, 0x40 ;  /* 0x000000405a007836 */ /* 0x000fea0000000000 */
[----:B------:R-:W-:Y:S04]  /*6290*/  SHF.R.U32.HI R0, RZ, 0x15, R0 ;  /* 0x00000015ff007819 */ /* 0x000fe80000011600 */
[----:B------:R-:W-:Y:S03]  /*62a0*/  LOP3.LUT P0, RZ, R0, 0x3, R189, 0x48, !PT ;  /* 0x0000000300ff7812 */ /* 0x000fe600078048bd */
[----:B------:R-:W1:Y:S01]  /*62b0*/  LDTM.16dp32bit_t0_t15.x16 R56, tmem[UR4+0x20] ;  /* 0x00002004003879ee */ /* 0x000e620008a00000 */
        /* <DEDUP_REMOVED lines=18> */
.L_x_103:
        /* <DEDUP_REMOVED lines=24> */
.L_x_104:
        /* <DEDUP_REMOVED lines=24> */
.L_x_105:
[----:B------:R-:W-:Y:S01]  /*66e0*/  LOP3.LUT P0, RZ, R178, 0x60, RZ, 0xc0, !PT ;  /* 0x00000060b2ff7812 */ /* 0x000fe2000780c0ff */
[----:B------:R-:W-:Y:S05]  /*66f0*/  WARPSYNC.ALL ;  /* 0x0000000000007948 */ /* 0x000fea0003800000 */
[----:B------:R-:W-:Y:S01]  /*6700*/  R2UR UR4, R90 ;  /* 0x000000005a0472ca */ /* 0x000fe200000e0000 */
[C---:B----4-:R-:W-:Y:S01]  /*6710*/  FMUL R72, R89.reuse, R72 ;  /* 0x0000004859487220 */ /* 0x050fe20000400000 */
[----:B------:R-:W-:Y:S01]  /*6720*/  R2UR UR5, R16 ;  /* 0x00000000100572ca */ /* 0x000fe200000e0000 */
[C---:B------:R-:W-:Y:S01]  /*6730*/  FMUL R73, R89.reuse, R73 ;  /* 0x0000004959497220 */ /* 0x040fe20000400000 */
[----:B---3--:R-:W-:Y:S01]  /*6740*/  F2FP.F16.E4M3.UNPACK_B R96, R104 ;  /* 0x00000068ff60723e */ /* 0x008fe200020006ff */
[C---:B------:R-:W-:Y:S01]  /*6750*/  FMUL R76, R89.reuse, R76 ;  /* 0x0000004c594c7220 */ /* 0x040fe20000400000 */
[----:B------:R-:W-:Y:S01]  /*6760*/  F2FP.F16.E4M3.UNPACK_B R104, R104.H1 ;  /* 0x00000068ff68723e */ /* 0x000fe200030006ff */
[C---:B------:R-:W-:Y:S01]  /*6770*/  FMUL R77, R89.reuse, R77 ;  /* 0x0000004d594d7220 */ /* 0x040fe20000400000 */
[C---:B------:R-:W-:Y:S01]  /*6780*/  FMUL R80, R89.reuse, R80 ;  /* 0x0000005059507220 */ /* 0x040fe20000400000 */
[C---:B------:R-:W-:Y:S01]  /*6790*/  FMUL R81, R89.reuse, R81 ;  /* 0x0000005159517220 */ /* 0x040fe20000400000 */
[C---:B------:R-:W-:Y:S01]  /*67a0*/  FMUL R0, R89.reuse, R84 ;  /* 0x0000005459007220 */ /* 0x040fe20000400000 */
[C---:B------:R-:W-:Y:S01]  /*67b0*/  FMUL R3, R89.reuse, R85 ;  /* 0x0000005559037220 */ /* 0x040fe20000400000 */
[C---:B------:R-:W-:Y:S01]  /*67c0*/  FMUL R22, R89.reuse, R56 ;  /* 0x0000003859167220 */ /* 0x040fe20000400000 */
[----:B------:R-:W-:Y:S01]  /*67d0*/  LDTM.16dp32bit_t0_t15.x16 R4, tmem[UR4+0x80] ;  /* 0x00008004000479ee */ /* 0x000fe20008a00000 */
[----:B------:R-:W1:Y:S01]  /*67e0*/  LDTM.16dp32bit_t16_t31.x16 R4, tmem[UR4+0x90] ;  /* 0x00009004000479ee */ /* 0x000e620008a20000 */
[----:B------:R-:W-:Y:S01]  /*67f0*/  NOP ;  /* 0x0000000000007918 */ /* 0x000fe20000000000 */
[----:B------:R-:W-:Y:S01]  /*6800*/  UIADD3 UR4, UPT, UPT, UR5, 0xd0, URZ ;  /* 0x000000d005047890 */ /* 0x000fe2000fffe0ff */
[C---:B------:R-:W-:Y:S01]  /*6810*/  FMUL R23, R89.reuse, R57 ;  /* 0x0000003959177220 */ /* 0x040fe20000400000 */
[C---:B------:R-:W-:Y:S01]  /*6820*/  FMUL R56, R89.reuse, R60 ;  /* 0x0000003c59387220 */ /* 0x040fe20000400000 */
[C---:B------:R-:W-:Y:S01]  /*6830*/  FMUL R57, R89.reuse, R61 ;  /* 0x0000003d59397220 */ /* 0x040fe20000400000 */
[----:B------:R-:W-:Y:S01]  /*6840*/  UPRMT UR4, UR61, 0x654, UR4 ;  /* 0x000006543d047896 */ /* 0x000fe20008000004 */
[C---:B------:R-:W-:Y:S01]  /*6850*/  FMUL R60, R89.reuse, R64 ;  /* 0x00000040593c7220 */ /* 0x040fe20000400000 */
[C---:B------:R-:W-:Y:S01]  /*6860*/  FMUL R61, R89.reuse, R65 ;  /* 0x00000041593d7220 */ /* 0x040fe20000400000 */
[C---:B------:R-:W-:Y:S01]  /*6870*/  FMUL R64, R89.reuse, R68 ;  /* 0x0000004459407220 */ /* 0x040fe20000400000 */
[C---:B------:R-:W-:Y:S01]  /*6880*/  FMUL R65, R89.reuse, R69 ;  /* 0x0000004559417220 */ /* 0x040fe20000400000 */
[C---:B------:R-:W-:Y:S01]  /*6890*/  FMUL R40, R89.reuse, R40 ;  /* 0x0000002859287220 */ /* 0x040fe20000400000 */
[C---:B------:R-:W-:Y:S01]  /*68a0*/  FMUL R41, R89.reuse, R41 ;  /* 0x0000002959297220 */ /* 0x040fe20000400000 */
[C---:B------:R-:W-:Y:S01]  /*68b0*/  FMUL R44, R89.reuse, R44 ;  /* 0x0000002c592c7220 */ /* 0x040fe20000400000 */
[C---:B------:R-:W-:Y:S01]  /*68c0*/  FMUL R45, R89.reuse, R45 ;  /* 0x0000002d592d7220 */ /* 0x040fe20000400000 */
[----:B-1----:R-:W-:Y:S01]  /*68d0*/  SYNCS.ARRIVE.TRANS64.RED.A1T0 RZ, [UR4], RZ ;  /* 0x000000ffffff79a7 */ /* 0x002fe20008100404 */
        /* <DEDUP_REMOVED lines=20> */
[----:B------:R-:W-:Y:S01]  /*6a20*/  F2FP.F16.E4M3.UNPACK_B R97, R105 ;  /* 0x00000069ff61723e */ /* 0x000fe200020006ff */
[C---:B------:R-:W-:Y:S01]  /*6a30*/  FMUL R74, R89.reuse, R74 ;  /* 0x0000004a594a7220 */ /* 0x040fe20000400000 */
[-C--:B------:R-:W-:Y:S01]  /*6a40*/  F2FP.F16.E4M3.UNPACK_B R157, R92.reuse ;  /* 0x0000005cff9d723e */ /* 0x080fe200020006ff */
[----:B------:R-:W-:Y:S01]  /*6a50*/  FMUL R75, R89, R75 ;  /* 0x0000004b594b7220 */ /* 0x000fe20000400000 */
[----:B------:R-:W-:Y:S01]  /*6a60*/  F2FP.F16.E4M3.UNPACK_B R159, R92.H1 ;  /* 0x0000005cff9f723e */ /* 0x000fe200030006ff */
[--C-:B------:R-:W-:Y:S01]  /*6a70*/  HADD2.F32 R92, -RZ, R96.reuse.H0_H0 ;  /* 0x20000060ff5c7230 */ /* 0x100fe20000004100 */
[-C--:B------:R-:W-:Y:S01]  /*6a80*/  F2FP.F16.E4M3.UNPACK_B R165, R94.reuse ;  /* 0x0000005effa5723e */ /* 0x080fe200020006ff */
[----:B------:R-:W-:Y:S01]  /*6a90*/  HADD2.F32 R98, -RZ, R97.H1_H1 ;  /* 0x30000061ff627230 */ /* 0x000fe20000004100 */
[----:B------:R-:W-:Y:S01]  /*6aa0*/  F2FP.F16.E4M3.UNPACK_B R168, R94.H1 ;  /* 0x0000005effa8723e */ /* 0x000fe200030006ff */
[----:B------:R-:W-:Y:S02]  /*6ab0*/  HADD2.F32 R94, -RZ, R96.H1_H1 ;  /* 0x30000060ff5e7230 */ /* 0x000fe40000004100 */
[C---:B------:R-:W-:Y:S01]  /*6ac0*/  FFMA R72, R91.reuse, R92, R72 ;  /* 0x0000005c5b487223 */ /* 0x040fe20000000048 */
[--C-:B------:R-:W-:Y:S01]  /*6ad0*/  HADD2.F32 R96, -RZ, R104.reuse.H1_H1 ;  /* 0x30000068ff607230 */ /* 0x100fe20000004100 */
[----:B------:R-:W-:Y:S01]  /*6ae0*/  F2FP.F16.E4M3.UNPACK_B R99, R105.H1 ;  /* 0x00000069ff63723e */ /* 0x000fe200030006ff */
[----:B------:R-:W-:Y:S01]  /*6af0*/  HADD2.F32 R158, -RZ, R157.H1_H1 ;  /* 0x3000009dff9e7230 */ /* 0x000fe20000004100 */
[-C--:B------:R-:W-:Y:S01]  /*6b00*/  F2FP.F16.E4M3.UNPACK_B R161, R93.reuse ;  /* 0x0000005dffa1723e */ /* 0x080fe200020006ff */
[----:B------:R-:W-:Y:S01]  /*6b10*/  HADD2.F32 R160, -RZ, R159.H1_H1 ;  /* 0x3000009fffa07230 */ /* 0x000fe20000004100 */
[----:B------:R-:W-:Y:S01]  /*6b20*/  F2FP.F16.E4M3.UNPACK_B R163, R93.H1 ;  /* 0x0000005dffa3723e */ /* 0x000fe200030006ff */
[----:B------:R-:W-:Y:S01]  /*6b30*/  HADD2.F32 R93, -RZ, R104.H0_H0 ;  /* 0x20000068ff5d7230 */ /* 0x000fe20000004100 */
[-C--:B------:R-:W-:Y:S01]  /*6b40*/  F2FP.F16.E4M3.UNPACK_B R101, R106.reuse ;  /* 0x0000006aff65723e */ /* 0x080fe200020006ff */
[----:B------:R-:W-:Y:S01]  /*6b50*/  HADD2.F32 R100, -RZ, R99.H1_H1 ;  /* 0x30000063ff647230 */ /* 0x000fe20000004100 */
[-C--:B------:R-:W-:Y:S01]  /*6b60*/  F2FP.F16.E4M3.UNPACK_B R167, R95.reuse ;  /* 0x0000005fffa7723e */ /* 0x080fe200020006ff */
[----:B------:R-:W-:Y:S01]  /*6b70*/  HADD2.F32 R162, -RZ, R161.H1_H1 ;  /* 0x300000a1ffa27230 */ /* 0x000fe20000004100 */
[----:B------:R-:W-:Y:S01]  /*6b80*/  F2FP.F16.E4M3.UNPACK_B R169, R95.H1 ;  /* 0x0000005fffa9723e */ /* 0x000fe200030006ff */
[----:B------:R-:W-:Y:S01]  /*6b90*/  HADD2.F32 R95, -RZ, R97.H0_H0 ;  /* 0x20000061ff5f7230 */ /* 0x000fe20000004100 */
[----:B------:R-:W-:Y:S01]  /*6ba0*/  F2FP.F16.E4M3.UNPACK_B R103, R106.H1 ;  /* 0x0000006aff67723e */ /* 0x000fe200030006ff */
[----:B------:R-:W-:Y:S02]  /*6bb0*/  HADD2.F32 R97, -RZ, R99.H0_H0 ;  /* 0x20000063ff617230 */ /* 0x000fe40000004100 */
[C---:B------:R-:W-:Y:S01]  /*6bc0*/  FFMA R73, R91.reuse, R94, R73 ;  /* 0x0000005e5b497223 */ /* 0x040fe20000000049 */
[--C-:B------:R-:W-:Y:S02]  /*6bd0*/  HADD2.F32 R99, -RZ, R101.reuse.H0_H0 ;  /* 0x20000065ff637230 */ /* 0x100fe40000004100 */
[C---:B------:R-:W-:Y:S01]  /*6be0*/  FFMA R74, R91.reuse, R93, R74 ;  /* 0x0000005d5b4a7223 */ /* 0x040fe2000000004a */
[----:B------:R-:W-:Y:S01]  /*6bf0*/  HADD2.F32 R102, -RZ, R101.H1_H1 ;  /* 0x30000065ff667230 */ /* 0x000fe20000004100 */
[-C--:B------:R-:W-:Y:S01]  /*6c00*/  F2FP.F16.E4M3.UNPACK_B R105, R107.reuse ;  /* 0x0000006bff69723e */ /* 0x080fe200020006ff */
[--C-:B------:R-:W-:Y:S01]  /*6c10*/  HADD2.F32 R101, -RZ, R103.reuse.H0_H0 ;  /* 0x20000067ff657230 */ /* 0x100fe20000004100 */
[----:B------:R-:W-:Y:S01]  /*6c20*/  F2FP.F16.E4M3.UNPACK_B R107, R107.H1 ;  /* 0x0000006bff6b723e */ /* 0x000fe200030006ff */
        /* <DEDUP_REMOVED lines=16> */
[----:B------:R-:W-:Y:S02]  /*6d30*/  HADD2.F32 R112, -RZ, R120.H1_H1 ;  /* 0x30000078ff707230 */ /* 0x000fe40000004100 */
[C---:B------:R-:W-:Y:S01]  /*6d40*/  FFMA R75, R91.reuse, R96, R75 ;  /* 0x000000605b4b7223 */ /* 0x040fe2000000004b */
[C---:B------:R-:W-:Y:S01]  /*6d50*/  FFMA R76, R91.reuse, R95, R76 ;  /* 0x0000005f5b4c7223 */ /* 0x040fe2000000004c */
[----:B------:R-:W-:Y:S01]  /*6d60*/  F2FP.F16.E4M3.UNPACK_B R125, R136 ;  /* 0x00000088ff7d723e */ /* 0x000fe200020006ff */
[--C-:B------:R-:W-:Y:S02]  /*6d70*/  HADD2.F32 R111, -RZ, R113.reuse.H0_H0 ;  /* 0x20000071ff6f7230 */ /* 0x100fe40000004100 */
[----:B------:R-:W-:Y:S01]  /*6d80*/  FFMA R77, R91, R98, R77 ;  /* 0x000000625b4d7223 */ /* 0x000fe2000000004d */
[----:B------:R-:W-:Y:S01]  /*6d90*/  F2FP.SATFINITE.E4M3.F32.PACK_AB_MERGE_C R180, R75, R74, RZ ;  /* 0x0000004a4bb4723e */ /* 0x000fe200048070ff */
[----:B------:R-:W-:Y:S02]  /*6da0*/  HADD2.F32 R114, -RZ, R113.H1_H1 ;  /* 0x30000071ff727230 */ /* 0x000fe40000004100 */
[----:B------:R-:W-:Y:S01]  /*6db0*/  FMUL R78, R89, R78 ;  /* 0x0000004e594e7220 */ /* 0x000fe20000400000 */
[----:B------:R-:W-:Y:S01]  /*6dc0*/  HADD2.F32 R118, -RZ, R117.H1_H1 ;  /* 0x30000075ff767230 */ /* 0x000fe20000004100 */
[----:B------:R-:W-:Y:S01]  /*6dd0*/  F2FP.SATFINITE.E4M3.F32.PACK_AB_MERGE_C R180, R73, R72, R180 ;  /* 0x0000004849b4723e */ /* 0x000fe200048070b4 */
[----:B------:R-:W-:Y:S02]  /*6de0*/  HADD2.F32 R122, -RZ, R121.H1_H1 ;  /* 0x30000079ff7a7230 */ /* 0x000fe40000004100 */
[----:B------:R-:W-:Y:S01]  /*6df0*/  FFMA R78, R91, R97, R78 ;  /* 0x000000615b4e7223 */ /* 0x000fe2000000004e */
[----:B------:R-:W-:Y:S02]  /*6e00*/  HADD2.F32 R126, -RZ, R125.H1_H1 ;  /* 0x3000007dff7e7230 */ /* 0x000fe40000004100 */
[C---:B------:R-:W-:Y:S01]  /*6e10*/  FMUL R79, R89.reuse, R79 ;  /* 0x0000004f594f7220 */ /* 0x040fe20000400000 */
[----:B------:R-:W-:Y:S02]  /*6e20*/  HADD2.F32 R166, -RZ, R165.H1_H1 ;  /* 0x300000a5ffa67230 */ /* 0x000fe40000004100 */
[----:B------:R-:W-:Y:S01]  /*6e30*/  FMUL R82, R89, R82 ;  /* 0x0000005259527220 */ /* 0x000fe20000400000 */
[--C-:B------:R-:W-:Y:S02]  /*6e40*/  HADD2.F32 R93, -RZ, R167.reuse.H0_H0 ;  /* 0x200000a7ff5d7230 */ /* 0x100fe40000004100 */
[C---:B------:R-:W-:Y:S01]  /*6e50*/  FFMA R79, R91.reuse, R100, R79 ;  /* 0x000000645b4f7223 */ /* 0x040fe2000000004f */
[----:B------:R-:W-:Y:S01]  /*6e60*/  F2FP.F16.E4M3.UNPACK_B R127, R136.H1 ;  /* 0x00000088ff7f723e */ /* 0x000fe200030006ff */
[C---:B------:R-:W-:Y:S01]  /*6e70*/  FFMA R80, R91.reuse, R99, R80 ;  /* 0x000000635b507223 */ /* 0x040fe20000000050 */
[C---:B------:R-:W-:Y:S01]  /*6e80*/  FFMA R81, R91.reuse, R102, R81 ;  /* 0x000000665b517223 */ /* 0x040fe20000000051 */
[----:B------:R-:W-:Y:S01]  /*6e90*/  F2FP.F16.E4M3.UNPACK_B R129, R137 ;  /* 0x00000089ff81723e */ /* 0x000fe200020006ff */
[----:B------:R-:W-:Y:S01]  /*6ea0*/  FFMA R82, R91, R101, R82 ;  /* 0x000000655b527223 */ /* 0x000fe20000000052 */
[----:B------:R-:W-:Y:S01]  /*6eb0*/  F2FP.SATFINITE.E4M3.F32.PACK_AB_MERGE_C R181, R79, R78, RZ ;  /* 0x0000004e4fb5723e */ /* 0x000fe200048070ff */
[----:B------:R-:W-:Y:S02]  /*6ec0*/  HADD2.F32 R92, -RZ, R167.H1_H1 ;  /* 0x300000a7ff5c7230 */ /* 0x000fe40000004100 */
[----:B------:R-:W-:Y:S01]  /*6ed0*/  FMUL R83, R89, R83 ;  /* 0x0000005359537220 */ /* 0x000fe20000400000 */
[----:B------:R-:W-:Y:S01]  /*6ee0*/  HADD2.F32 R130, -RZ, R129.H1_H1 ;  /* 0x30000081ff827230 */ /* 0x000fe20000004100 */
[----:B------:R-:W-:Y:S01]  /*6ef0*/  F2FP.SATFINITE.E4M3.F32.PACK_AB_MERGE_C R181, R77, R76, R181 ;  /* 0x0000004c4db5723e */ /* 0x000fe200048070b5 */
[----:B------:R-:W-:Y:S01]  /*6f00*/  FMUL R20, R89, R86 ;  /* 0x0000005659147220 */ /* 0x000fe20000400000 */
[C---:B------:R-:W-:Y:S01]  /*6f10*/  FFMA R83, R91.reuse, R104, R83 ;  /* 0x000000685b537223 */ /* 0x040fe20000000053 */
[C---:B------:R-:W-:Y:S01]  /*6f20*/  FFMA R0, R91.reuse, R103, R0 ;  /* 0x000000675b007223 */ /* 0x040fe20000000000 */
[C---:B------:R-:W-:Y:S01]  /*6f30*/  FFMA R3, R91.reuse, R106, R3 ;  /* 0x0000006a5b037223 */ /* 0x040fe20000000003 */
[----:B------:R-:W-:Y:S01]  /*6f40*/  F2FP.F16.E4M3.UNPACK_B R131, R137.H1 ;  /* 0x00000089ff83723e */ /* 0x000fe200030006ff */
[----:B------:R-:W-:Y:S01]  /*6f50*/  FFMA R20, R91, R105, R20 ;  /* 0x000000695b147223 */ /* 0x000fe20000000014 */
[----:B------:R-:W-:Y:S01]  /*6f60*/  F2FP.SATFINITE.E4M3.F32.PACK_AB_MERGE_C R182, R83, R82, RZ ;  /* 0x0000005253b6723e */ /* 0x000fe200048070ff */
[C---:B------:R-:W-:Y:S01]  /*6f70*/  FMUL R21, R89.reuse, R87 ;  /* 0x0000005759157220 */ /* 0x040fe20000400000 */
[C---:B------:R-:W-:Y:S01]  /*6f80*/  FMUL R58, R89.reuse, R58 ;  /* 0x0000003a593a7220 */ /* 0x040fe20000400000 */
[----:B------:R-:W-:Y:S01]  /*6f90*/  FMUL R59, R89, R59 ;  /* 0x0000003b593b7220 */ /* 0x000fe20000400000 */
[----:B------:R-:W-:Y:S01]  /*6fa0*/  F2FP.F16.E4M3.UNPACK_B R133, R138 ;  /* 0x0000008aff85723e */ /* 0x000fe200020006ff */
[--C-:B------:R-:W-:Y:S01]  /*6fb0*/  HADD2.F32 R113, -RZ, R115.reuse.H0_H0 ;  /* 0x20000073ff717230 */ /* 0x100fe20000004100 */
[----:B------:R-:W-:Y:S01]  /*6fc0*/  F2FP.SATFINITE.E4M3.F32.PACK_AB_MERGE_C R182, R81, R80, R182 ;  /* 0x0000005051b6723e */ /* 0x000fe200048070b6 */
[C---:B------:R-:W-:Y:S01]  /*6fd0*/  FFMA R21, R91.reuse, R108, R21 ;  /* 0x0000006c5b157223 */ /* 0x040fe20000000015 */
[C---:B------:R-:W-:Y:S01]  /*6fe0*/  FFMA R22, R91.reuse, R107, R22 ;  /* 0x0000006b5b167223 */ /* 0x040fe20000000016 */
[----:B------:R-:W-:Y:S02]  /*6ff0*/  HADD2.F32 R116, -RZ, R115.H1_H1 ;  /* 0x30000073ff747230 */ /* 0x000fe40000004100 */
[C---:B------:R-:W-:Y:S01]  /*7000*/  FFMA R23, R91.reuse, R110, R23 ;  /* 0x0000006e5b177223 */ /* 0x040fe20000000017 */
[----:B------:R-:W-:Y:S01]  /*7010*/  FFMA R58, R91, R109, R58 ;  /* 0x0000006d5b3a7223 */ /* 0x000fe2000000003a */
[----:B------:R-:W-:Y:S01]  /*7020*/  F2FP.F16.E4M3.UNPACK_B R135, R138.H1 ;  /* 0x0000008aff87723e */ /* 0x000fe200030006ff */
[----:B------:R-:W-:Y:S01]  /*7030*/  HADD2.F32 R115, -RZ, R117.H0_H0 ;  /* 0x20000075ff737230 */ /* 0x000fe20000004100 */
[----:B------:R-:W-:Y:S01]  /*7040*/  F2FP.SATFINITE.E4M3.F32.PACK_AB_MERGE_C R183, R21, R20, RZ ;  /* 0x0000001415b7723e */ /* 0x000fe200048070ff */
[C---:B------:R-:W-:Y:S01]  /*7050*/  FFMA R59, R91.reuse, R112, R59 ;  /* 0x000000705b3b7223 */ /* 0x040fe2000000003b */
[----:B------:R-:W-:Y:S01]  /*7060*/  FFMA R56, R91, R111, R56 ;  /* 0x0000006f5b387223 */ /* 0x000fe20000000038 */
[----:B------:R-:W-:Y:S01]  /*7070*/  HADD2.F32 R117, -RZ, R119.H0_H0 ;  /* 0x20000077ff757230 */ /* 0x000fe20000004100 */
[----:B------:R-:W-:Y:S01]  /*7080*/  F2FP.SATFINITE.E4M3.F32.PACK_AB_MERGE_C R183, R3, R0, R183 ;  /* 0x0000000003b7723e */ /* 0x000fe200048070b7 */
[----:B------:R-:W-:Y:S01]  /*7090*/  FFMA R57, R91, R114, R57 ;  /* 0x000000725b397223 */ /* 0x000fe20000000039 */
[----:B------:R-:W-:Y:S01]  /*70a0*/  F2FP.SATFINITE.E4M3.F32.PACK_AB_MERGE_C R184, R59, R58, RZ ;  /* 0x0000003a3bb8723e */ /* 0x000fe200048070ff */
[----:B------:R-:W-:Y:S02]  /*70b0*/  HADD2.F32 R134, -RZ, R133.H1_H1 ;  /* 0x30000085ff867230 */ /* 0x000fe40000004100 */
[----:B------:R-:W-:Y:S01]  /*70c0*/  FMUL R62, R89, R62 ;  /* 0x0000003e593e7220 */ /* 0x000fe20000400000 */
[----:B------:R1:W-:Y:S01]  /*70d0*/  STS.128 [R179+UR44+0x2a00], R180 ;  /* 0x002a00b4b3007988 */ /* 0x0003e20008000c2c */
[----:B------:R-:W-:Y:S01]  /*70e0*/  F2FP.SATFINITE.E4M3.F32.PACK_AB_MERGE_C R184, R23, R22, R184 ;  /* 0x0000001617b8723e */ /* 0x000fe200048070b8 */
[----:B------:R-:W-:Y:S01]  /*70f0*/  FMUL R63, R89, R63 ;  /* 0x0000003f593f7220 */ /* 0x000fe20000400000 */
[----:B------:R-:W-:Y:S01]  /*7100*/  FFMA R62, R91, R113, R62 ;  /* 0x000000715b3e7223 */ /* 0x000fe2000000003e */
[----:B------:R-:W-:Y:S02]  /*7110*/  HADD2.F32 R120, -RZ, R119.H1_H1 ;  /* 0x30000077ff787230 */ /* 0x000fe40000004100 */
[----:B------:R-:W-:Y:S01]  /*7120*/  FMUL R66, R89, R66 ;  /* 0x0000004259427220 */ /* 0x000fe20000400000 */
[----:B------:R-:W-:Y:S02]  /*7130*/  HADD2.F32 R119, -RZ, R121.H0_H0 ;  /* 0x20000079ff777230 */ /* 0x000fe40000004100 */
[C---:B------:R-:W-:Y:S01]  /*7140*/  FFMA R63, R91.reuse, R116, R63 ;  /* 0x000000745b3f7223 */ /* 0x040fe2000000003f */
[C---:B------:R-:W-:Y:S01]  /*7150*/  FFMA R60, R91.reuse, R115, R60 ;  /* 0x000000735b3c7223 */ /* 0x040fe2000000003c */
[----:B------:R-:W-:Y:S01]  /*7160*/  FFMA R61, R91, R118, R61 ;  /* 0x000000765b3d7223 */ /* 0x000fe2000000003d */
[----:B------:R-:W-:Y:S01]  /*7170*/  F2FP.F16.E4M3.UNPACK_B R137, R139 ;  /* 0x0000008bff89723e */ /* 0x000fe200020006ff */
[--C-:B------:R-:W-:Y:S01]  /*7180*/  HADD2.F32 R121, -RZ, R123.reuse.H0_H0 ;  /* 0x2000007bff797230 */ /* 0x100fe20000004100 */
[----:B------:R-:W-:Y:S01]  /*7190*/  F2FP.SATFINITE.E4M3.F32.PACK_AB_MERGE_C R185, R63, R62, RZ ;  /* 0x0000003e3fb9723e */ /* 0x000fe200048070ff */
[----:B------:R-:W-:Y:S01]  /*71a0*/  FFMA R66, R91, R117, R66 ;  /* 0x000000755b427223 */ /* 0x000fe20000000042 */
[----:B------:R-:W-:Y:S01]  /*71b0*/  FMUL R67, R89, R67 ;  /* 0x0000004359437220 */ /* 0x000fe20000400000 */
[----:B------:R-:W-:Y:S01]  /*71c0*/  HADD2.F32 R124, -RZ, R123.H1_H1 ;  /* 0x3000007bff7c7230 */ /* 0x000fe20000004100 */
[----:B------:R-:W-:Y:S01]  /*71d0*/  F2FP.SATFINITE.E4M3.F32.PACK_AB_MERGE_C R185, R57, R56, R185 ;  /* 0x0000003839b9723e */ /* 0x000fe200048070b9 */
[----:B------:R-:W-:Y:S02]  /*71e0*/  HADD2.F32 R123, -RZ, R125.H0_H0 ;  /* 0x2000007dff7b7230 */ /* 0x000fe40000004100 */
[C---:B------:R-:W-:Y:S01]  /*71f0*/  FFMA R67, R91.reuse, R120, R67 ;  /* 0x000000785b437223 */ /* 0x040fe20000000043 */
[C---:B------:R-:W-:Y:S01]  /*7200*/  FFMA R64, R91.reuse, R119, R64 ;  /* 0x000000775b407223 */ /* 0x040fe20000000040 */
[----:B------:R-:W-:Y:S01]  /*7210*/  FFMA R65, R91, R122, R65 ;  /* 0x0000007a5b417223 */ /* 0x000fe20000000041 */
[----:B------:R-:W-:Y:S02]  /*7220*/  HADD2.F32 R138, -RZ, R137.H1_H1 ;  /* 0x30000089ff8a7230 */ /* 0x000fe40000004100 */
[C---:B------:R-:W-:Y:S01]  /*7230*/  FMUL R70, R89.reuse, R70 ;  /* 0x0000004659467220 */ /* 0x040fe20000400000 */
[----:B------:R-:W-:Y:S01]  /*7240*/  F2FP.F16.E4M3.UNPACK_B R139, R139.H1 ;  /* 0x0000008bff8b723e */ /* 0x000fe200030006ff */
[----:B------:R-:W-:Y:S01]  /*7250*/  FMUL R71, R89, R71 ;  /* 0x0000004759477220 */ /* 0x000fe20000400000 */
[--C-:B------:R-:W-:Y:S01]  /*7260*/  HADD2.F32 R125, -RZ, R127.reuse.H0_H0 ;  /* 0x2000007fff7d7230 */ /* 0x100fe20000004100 */
[----:B------:R-:W-:Y:S01]  /*7270*/  F2FP.SATFINITE.E4M3.F32.PACK_AB_MERGE_C R186, R67, R66, RZ ;  /* 0x0000004243ba723e */ /* 0x000fe200048070ff */
[C---:B------:R-:W-:Y:S01]  /*7280*/  FFMA R70, R91.reuse, R121, R70 ;  /* 0x000000795b467223 */ /* 0x040fe20000000046 */
[C---:B------:R-:W-:Y:S01]  /*7290*/  FFMA R71, R91.reuse, R124, R71 ;  /* 0x0000007c5b477223 */ /* 0x040fe20000000047 */
[----:B------:R-:W-:Y:S01]  /*72a0*/  FFMA R40, R91, R123, R40 ;  /* 0x0000007b5b287223 */ /* 0x000fe20000000028 */
[----:B------:R-:W-:Y:S01]  /*72b0*/  F2FP.F16.E4M3.UNPACK_B R141, R152 ;  /* 0x00000098ff8d723e */ /* 0x000fe200020006ff */
[----:B------:R-:W-:Y:S01]  /*72c0*/  HADD2.F32 R128, -RZ, R127.H1_H1 ;  /* 0x3000007fff807230 */ /* 0x000fe20000004100 */
[----:B------:R-:W-:Y:S01]  /*72d0*/  F2FP.SATFINITE.E4M3.F32.PACK_AB_MERGE_C R186, R61, R60, R186 ;  /* 0x0000003c3dba723e */ /* 0x000fe200048070ba */
[----:B------:R-:W-:Y:S01]  /*72e0*/  FFMA R41, R91, R126, R41 ;  /* 0x0000007e5b297223 */ /* 0x000fe20000000029 */
[----:B------:R-:W-:Y:S01]  /*72f0*/  F2FP.SATFINITE.E4M3.F32.PACK_AB_MERGE_C R187, R71, R70, RZ ;  /* 0x0000004647bb723e */ /* 0x000fe200048070ff */
[----:B------:R-:W-:Y:S02]  /*7300*/  HADD2.F32 R127, -RZ, R129.H0_H0 ;  /* 0x20000081ff7f7230 */ /* 0x000fe40000004100 */
[----:B------:R-:W-:Y:S01]  /*7310*/  FMUL R42, R89, R42 ;  /* 0x0000002a592a7220 */ /* 0x000fe20000400000 */
[----:B------:R-:W-:Y:S01]  /*7320*/  HADD2.F32 R142, -RZ, R141.H1_H1 ;  /* 0x3000008dff8e7230 */ /* 0x000fe20000004100 */
[----:B------:R-:W-:Y:S01]  /*7330*/  F2FP.SATFINITE.E4M3.F32.PACK_AB_MERGE_C R187, R65, R64, R187 ;  /* 0x0000004041bb723e */ /* 0x000fe200048070bb */
[----:B------:R-:W-:Y:S01]  /*7340*/  FMUL R43, R89, R43 ;  /* 0x0000002b592b7220 */ /* 0x000fe20000400000 */
[--C-:B------:R-:W-:Y:S02]  /*7350*/  HADD2.F32 R129, -RZ, R131.reuse.H0_H0 ;  /* 0x20000083ff817230 */ /* 0x100fe40000004100 */
[----:B------:R-:W-:Y:S01]  /*7360*/  FFMA R42, R91, R125, R42 ;  /* 0x0000007d5b2a7223 */ /* 0x000fe2000000002a */
[----:B------:R-:W-:Y:S01]  /*7370*/  FMUL R46, R89, R46 ;  /* 0x0000002e592e7220 */ /* 0x000fe20000400000 */
[----:B------:R-:W-:Y:S01]  /*7380*/  HADD2.F32 R132, -RZ, R131.H1_H1 ;  /* 0x30000083ff847230 */ /* 0x000fe20000004100 */
[----:B------:R1:W-:Y:S01]  /*7390*/  STS.128 [R179+UR44+0x3200], R184 ;  /* 0x003200b8b3007988 */ /* 0x0003e20008000c2c */
[----:B------:R-:W-:Y:S02]  /*73a0*/  HADD2.F32 R131, -RZ, R133.H0_H0 ;  /* 0x20000085ff837230 */ /* 0x000fe40000004100 */
[C---:B------:R-:W-:Y:S01]  /*73b0*/  FFMA R43, R91.reuse, R128, R43 ;  /* 0x000000805b2b7223 */ /* 0x040fe2000000002b */
[C---:B------:R-:W-:Y:S01]  /*73c0*/  FFMA R44, R91.reuse, R127, R44 ;  /* 0x0000007f5b2c7223 */ /* 0x040fe2000000002c */
[C---:B------:R-:W-:Y:S01]  /*73d0*/  FFMA R45, R91.reuse, R130, R45 ;  /* 0x000000825b2d7223 */ /* 0x040fe2000000002d */
[----:B------:R-:W-:Y:S01]  /*73e0*/  F2FP.F16.E4M3.UNPACK_B R143, R152.H1 ;  /* 0x00000098ff8f723e */ /* 0x000fe200030006ff */
[----:B------:R-:W-:Y:S01]  /*73f0*/  FFMA R46, R91, R129, R46 ;  /* 0x000000815b2e7223 */ /* 0x000fe2000000002e */
[----:B------:R-:W-:Y:S01]  /*7400*/  F2FP.SATFINITE.E4M3.F32.PACK_AB_MERGE_C R196, R43, R42, RZ ;  /* 0x0000002a2bc4723e */ /* 0x000fe200048070ff */
[C---:B------:R-:W-:Y:S01]  /*7410*/  FMUL R47, R89.reuse, R47 ;  /* 0x0000002f592f7220 */ /* 0x040fe20000400000 */
[--C-:B------:R-:W-:Y:S02]  /*7420*/  HADD2.F32 R133, -RZ, R135.reuse.H0_H0 ;  /* 0x20000087ff857230 */ /* 0x100fe40000004100 */
[----:B------:R-:W-:Y:S01]  /*7430*/  FMUL R50, R89, R50 ;  /* 0x0000003259327220 */ /* 0x000fe20000400000 */
[----:B------:R-:W-:Y:S01]  /*7440*/  HADD2.F32 R136, -RZ, R135.H1_H1 ;  /* 0x30000087ff887230 */ /* 0x000fe20000004100 */
[----:B------:R-:W-:Y:S01]  /*7450*/  F2FP.SATFINITE.E4M3.F32.PACK_AB_MERGE_C R196, R41, R40, R196 ;  /* 0x0000002829c4723e */ /* 0x000fe200048070c4 */
[----:B------:R-:W-:Y:S02]  /*7460*/  HADD2.F32 R135, -RZ, R137.H0_H0 ;  /* 0x20000089ff877230 */ /* 0x000fe40000004100 */
[C---:B------:R-:W-:Y:S01]  /*7470*/  FFMA R47, R91.reuse, R132, R47 ;  /* 0x000000845b2f7223 */ /* 0x040fe2000000002f */
[C---:B------:R-:W-:Y:S01]  /*7480*/  FFMA R48, R91.reuse, R131, R48 ;  /* 0x000000835b307223 */ /* 0x040fe20000000030 */
[C---:B------:R-:W-:Y:S01]  /*7490*/  FFMA R49, R91.reuse, R134, R49 ;  /* 0x000000865b317223 */ /* 0x040fe20000000031 */
[----:B------:R-:W-:Y:S01]  /*74a0*/  F2FP.F16.E4M3.UNPACK_B R145, R153 ;  /* 0x00000099ff91723e */ /* 0x000fe200020006ff */
        /* <DEDUP_REMOVED lines=11> */
[----:B------:R-:W-:Y:S01]  /*7560*/  F2FP.F16.E4M3.UNPACK_B R147, R153.H1 ;  /* 0x00000099ff93723e */ /* 0x000fe200030006ff */
[----:B------:R-:W-:Y:S01]  /*7570*/  FFMA R54, R91, R137, R54 ;  /* 0x000000895b367223 */ /* 0x000fe20000000036 */
[----:B------:R-:W-:Y:S01]  /*7580*/  F2FP.SATFINITE.E4M3.F32.PACK_AB_MERGE_C R198, R51, R50, RZ ;  /* 0x0000003233c6723e */ /* 0x000fe200048070ff */
[----:B------:R-:W-:Y:S02]  /*7590*/  HADD2.F32 R146, -RZ, R145.H1_H1 ;  /* 0x30000091ff927230 */ /* 0x000fe40000004100 */
[----:B------:R-:W-:Y:S01]  /*75a0*/  FMUL R55, R89, R55 ;  /* 0x0000003759377220 */ /* 0x000fe20000400000 */
[--C-:B------:R-:W-:Y:S01]  /*75b0*/  HADD2.F32 R141, -RZ, R143.reuse.H0_H0 ;  /* 0x2000008fff8d7230 */ /* 0x100fe20000004100 */
[----:B------:R-:W-:Y:S01]  /*75c0*/  F2FP.SATFINITE.E4M3.F32.PACK_AB_MERGE_C R198, R49, R48, R198 ;  /* 0x0000003031c6723e */ /* 0x000fe200048070c6 */
[----:B------:R-:W-:Y:S01]  /*75d0*/  FMUL R26, R89, R26 ;  /* 0x0000001a591a7220 */ /* 0x000fe20000400000 */
[----:B------:R-:W-:Y:S01]  /*75e0*/  F2FP.F16.E4M3.UNPACK_B R149, R154 ;  /* 0x0000009aff95723e */ /* 0x000fe200020006ff */
[----:B------:R-:W-:Y:S02]  /*75f0*/  HADD2.F32 R144, -RZ, R143.H1_H1 ;  /* 0x3000008fff907230 */ /* 0x000fe40000004100 */
[C---:B------:R-:W-:Y:S01]  /*7600*/  FFMA R55, R91.reuse, R140, R55 ;  /* 0x0000008c5b377223 */ /* 0x040fe20000000037 */
[C---:B------:R-:W-:Y:S01]  /*7610*/  FFMA R24, R91.reuse, R139, R24 ;  /* 0x0000008b5b187223 */ /* 0x040fe20000000018 */
[C---:B------:R-:W-:Y:S01]  /*7620*/  FFMA R25, R91.reuse, R142, R25 ;  /* 0x0000008e5b197223 */ /* 0x040fe20000000019 */
[----:B------:R-:W-:Y:S02]  /*7630*/  HADD2.F32 R143, -RZ, R145.H0_H0 ;  /* 0x20000091ff8f7230 */ /* 0x000fe40000004100 */
[----:B------:R-:W-:Y:S01]  /*7640*/  FFMA R26, R91, R141, R26 ;  /* 0x0000008d5b1a7223 */ /* 0x000fe2000000001a */
[----:B------:R-:W-:Y:S01]  /*7650*/  F2FP.SATFINITE.E4M3.F32.PACK_AB_MERGE_C R199, R55, R54, RZ ;  /* 0x0000003637c7723e */ /* 0x000fe200048070ff */
[----:B------:R-:W-:Y:S02]  /*7660*/  HADD2.F32 R150, -RZ, R149.H1_H1 ;  /* 0x30000095ff967230 */ /* 0x000fe40000004100 */
[----:B------:R-:W-:Y:S01]  /*7670*/  FMUL R27, R89, R27 ;  /* 0x0000001b591b7220 */ /* 0x000fe20000400000 */
[----:B------:R-:W-:Y:S01]  /*7680*/  F2FP.F16.E4M3.UNPACK_B R151, R154.H1 ;  /* 0x0000009aff97723e */ /* 0x000fe200030006ff */
[--C-:B------:R-:W-:Y:S01]  /*7690*/  HADD2.F32 R145, -RZ, R147.reuse.H0_H0 ;  /* 0x20000093ff917230 */ /* 0x100fe20000004100 */
[----:B------:R-:W-:Y:S01]  /*76a0*/  F2FP.SATFINITE.E4M3.F32.PACK_AB_MERGE_C R199, R53, R52, R199 ;  /* 0x0000003435c7723e */ /* 0x000fe200048070c7 */
[C---:B------:R-:W-:Y:S01]  /*76b0*/  FFMA R27, R91.reuse, R144, R27 ;  /* 0x000000905b1b7223 */ /* 0x040fe2000000001b */
[C---:B------:R-:W-:Y:S01]  /*76c0*/  FFMA R28, R91.reuse, R143, R28 ;  /* 0x0000008f5b1c7223 */ /* 0x040fe2000000001c */
[----:B------:R-:W-:Y:S01]  /*76d0*/  FFMA R29, R91, R146, R29 ;  /* 0x000000925b1d7223 */ /* 0x000fe2000000001d */
[----:B------:R-:W-:Y:S01]  /*76e0*/  F2FP.F16.E4M3.UNPACK_B R153, R155 ;  /* 0x0000009bff99723e */ /* 0x000fe200020006ff */
[----:B------:R1:W-:Y:S01]  /*76f0*/  STS.128 [R179+UR44+0x3a00], R196 ;  /* 0x003a00c4b3007988 */ /* 0x0003e20008000c2c */
[----:B------:R-:W-:Y:S01]  /*7700*/  F2FP.SATFINITE.E4M3.F32.PACK_AB_MERGE_C R27, R27, R26, RZ ;  /* 0x0000001a1b1b723e */ /* 0x000fe200048070ff */
[C---:B------:R-:W-:Y:S01]  /*7710*/  FMUL R30, R89.reuse, R30 ;  /* 0x0000001e591e7220 */ /* 0x040fe20000400000 */
[----:B------:R-:W-:Y:S02]  /*7720*/  HADD2.F32 R148, -RZ, R147.H1_H1 ;  /* 0x30000093ff947230 */ /* 0x000fe40000004100 */
[----:B------:R-:W-:Y:S01]  /*7730*/  FMUL R31, R89, R31 ;  /* 0x0000001f591f7220 */ /* 0x000fe20000400000 */
[----:B------:R-:W-:Y:S01]  /*7740*/  HADD2.F32 R147, -RZ, R149.H0_H0 ;  /* 0x20000095ff937230 */ /* 0x000fe20000004100 */
[----:B------:R-:W-:Y:S01]  /*7750*/  F2FP.F16.E4M3.UNPACK_B R155, R155.H1 ;  /* 0x0000009bff9b723e */ /* 0x000fe200030006ff */
[----:B------:R-:W-:Y:S01]  /*7760*/  HADD2.F32 R149, -RZ, R151.H0_H0 ;  /* 0x20000097ff957230 */ /* 0x000fe20000004100 */
[----:B------:R-:W-:Y:S01]  /*7770*/  F2FP.SATFINITE.E4M3.F32.PACK_AB_MERGE_C R200, R25, R24, R27 ;  /* 0x0000001819c8723e */ /* 0x000fe2000480701b */
[C---:B------:R-:W-:Y:S01]  /*7780*/  FFMA R30, R91.reuse, R145, R30 ;  /* 0x000000915b1e7223 */ /* 0x040fe2000000001e */
[C---:B------:R-:W-:Y:S01]  /*7790*/  FFMA R31, R91.reuse, R148, R31 ;  /* 0x000000945b1f7223 */ /* 0x040fe2000000001f */
[C---:B------:R-:W-:Y:S01]  /*77a0*/  FFMA R32, R91.reuse, R147, R32 ;  /* 0x000000935b207223 */ /* 0x040fe20000000020 */
[----:B------:R-:W-:Y:S01]  /*77b0*/  FFMA R33, R91, R150, R33 ;  /* 0x000000965b217223 */ /* 0x000fe20000000021 */
[----:B------:R-:W-:Y:S02]  /*77c0*/  HADD2.F32 R154, -RZ, R153.H1_H1 ;  /* 0x30000099ff9a7230 */ /* 0x000fe40000004100 */
[----:B------:R-:W-:Y:S01]  /*77d0*/  FMUL R34, R89, R34 ;  /* 0x0000002259227220 */ /* 0x000fe20000400000 */
[----:B------:R-:W-:Y:S01]  /*77e0*/  HADD2.F32 R152, -RZ, R151.H1_H1 ;  /* 0x30000097ff987230 */ /* 0x000fe20000004100 */
[----:B------:R-:W-:Y:S01]  /*77f0*/  F2FP.SATFINITE.E4M3.F32.PACK_AB_MERGE_C R30, R31, R30, RZ ;  /* 0x0000001e1f1e723e */ /* 0x000fe200048070ff */
[----:B------:R-:W-:Y:S02]  /*7800*/  HADD2.F32 R151, -RZ, R153.H0_H0 ;  /* 0x20000099ff977230 */ /* 0x000fe40000004100 */
[----:B------:R-:W-:Y:S01]  /*7810*/  FFMA R34, R91, R149, R34 ;  /* 0x000000955b227223 */ /* 0x000fe20000000022 */
[----:B------:R-:W-:Y:S01]  /*7820*/  FMUL R35, R89, R35 ;  /* 0x0000002359237220 */ /* 0x000fe20000400000 */
[--C-:B------:R-:W-:Y:S01]  /*7830*/  HADD2.F32 R153, -RZ, R155.reuse.H0_H0 ;  /* 0x2000009bff997230 */ /* 0x100fe20000004100 */
[----:B------:R-:W-:Y:S01]  /*7840*/  F2FP.SATFINITE.E4M3.F32.PACK_AB_MERGE_C R201, R29, R28, R30 ;  /* 0x0000001c1dc9723e */ /* 0x000fe2000480701e */
[----:B------:R-:W-:Y:S01]  /*7850*/  FMUL R38, R89, R38 ;  /* 0x0000002659267220 */ /* 0x000fe20000400000 */
[----:B------:R-:W-:Y:S02]  /*7860*/  HADD2.F32 R156, -RZ, R155.H1_H1 ;  /* 0x3000009bff9c7230 */ /* 0x000fe40000004100 */
[C---:B------:R-:W-:Y:S01]  /*7870*/  FFMA R35, R91.reuse, R152, R35 ;  /* 0x000000985b237223 */ /* 0x040fe20000000023 */
[C---:B------:R-:W-:Y:S01]  /*7880*/  FFMA R36, R91.reuse, R151, R36 ;  /* 0x000000975b247223 */ /* 0x040fe20000000024 */
[----:B------:R-:W-:Y:S01]  /*7890*/  FFMA R37, R91, R154, R37 ;  /* 0x0000009a5b257223 */ /* 0x000fe20000000025 */
[----:B------:R-:W-:Y:S02]  /*78a0*/  HADD2.F32 R155, -RZ, R157.H0_H0 ;  /* 0x2000009dff9b7230 */ /* 0x000fe40000004100 */
[----:B------:R-:W-:Y:S01]  /*78b0*/  FMUL R39, R89, R39 ;  /* 0x0000002759277220 */ /* 0x000fe20000400000 */
[----:B------:R-:W-:Y:S02]  /*78c0*/  HADD2.F32 R157, -RZ, R159.H0_H0 ;  /* 0x2000009fff9d7230 */ /* 0x000fe40000004100 */
[----:B------:R-:W-:Y:S01]  /*78d0*/  FFMA R38, R91, R153, R38 ;  /* 0x000000995b267223 */ /* 0x000fe20000000026 */
[----:B------:R-:W-:Y:S01]  /*78e0*/  FMUL R6, R89, R6 ;  /* 0x0000000659067220 */ /* 0x000fe20000400000 */
[----:B------:R-:W-:Y:S02]  /*78f0*/  HADD2.F32 R159, -RZ, R161.H0_H0 ;  /* 0x200000a1ff9f7230 */ /* 0x000fe40000004100 */
[----:B------:R-:W-:Y:S01]  /*7900*/  FFMA R39, R91, R156, R39 ;  /* 0x0000009c5b277223 */ /* 0x000fe20000000027 */
[----:B------:R-:W-:Y:S01]  /*7910*/  FMUL R7, R89, R7 ;  /* 0x0000000759077220 */ /* 0x000fe20000400000 */
[C---:B------:R-:W-:Y:S01]  /*7920*/  FFMA R4, R91.reuse, R155, R4 ;  /* 0x0000009b5b047223 */ /* 0x040fe20000000004 */
[C---:B------:R-:W-:Y:S01]  /*7930*/  FFMA R5, R91.reuse, R158, R5 ;  /* 0x0000009e5b057223 */ /* 0x040fe20000000005 */
[--C-:B------:R-:W-:Y:S02]  /*7940*/  HADD2.F32 R161, -RZ, R163.reuse.H0_H0 ;  /* 0x200000a3ffa17230 */ /* 0x100fe40000004100 */
[----:B------:R-:W-:Y:S01]  /*7950*/  FFMA R6, R91, R157, R6 ;  /* 0x0000009d5b067223 */ /* 0x000fe20000000006 */
[----:B------:R-:W-:Y:S02]  /*7960*/  HADD2.F32 R164, -RZ, R163.H1_H1 ;  /* 0x300000a3ffa47230 */ /* 0x000fe40000004100 */
        /* <DEDUP_REMOVED lines=22> */
[C---:B------:R-:W-:Y:S01]  /*7ad0*/  FFMA R18, R91.reuse, R167, R18 ;  /* 0x000000a75b127223 */ /* 0x040fe20000000012 */
[----:B------:R-:W-:Y:S01]  /*7ae0*/  FFMA R19, R91, R94, R19 ;  /* 0x0000005e5b137223 */ /* 0x000fe20000000013 */
[----:B------:R-:W-:Y:S01]  /*7af0*/  F2FP.SATFINITE.E4M3.F32.PACK_AB_MERGE_C R6, R7, R6, RZ ;  /* 0x000000060706723e */ /* 0x000fe200048070ff */
[----:B------:R-:W-:Y:S01]  /*7b00*/  BSSY.RECONVERGENT B0, `(.L_x_106) ;  /* 0x0000036000007945 */ /* 0x000fe20003800200 */
[----:B------:R-:W-:Y:S02]  /*7b10*/  F2FP.SATFINITE.E4M3.F32.PACK_AB_MERGE_C R34, R35, R34, RZ ;  /* 0x000000222322723e */ /* 0x000fe400048070ff */
[----:B------:R-:W-:Y:S02]  /*7b20*/  F2FP.SATFINITE.E4M3.F32.PACK_AB_MERGE_C R38, R39, R38, RZ ;  /* 0x000000262726723e */ /* 0x000fe400048070ff */
[----:B------:R-:W-:Y:S02]  /*7b30*/  F2FP.SATFINITE.E4M3.F32.PACK_AB_MERGE_C R10, R11, R10, RZ ;  /* 0x0000000a0b0a723e */ /* 0x000fe400048070ff */
[----:B------:R-:W-:Y:S02]  /*7b40*/  F2FP.SATFINITE.E4M3.F32.PACK_AB_MERGE_C R14, R15, R14, RZ ;  /* 0x0000000e0f0e723e */ /* 0x000fe400048070ff */
[----:B------:R-:W-:Y:S02]  /*7b50*/  F2FP.SATFINITE.E4M3.F32.PACK_AB_MERGE_C R7, R19, R18, RZ ;  /* 0x000000121307723e */ /* 0x000fe400048070ff */
[----:B------:R-:W-:Y:S02]  /*7b60*/  F2FP.SATFINITE.E4M3.F32.PACK_AB_MERGE_C R4, R5, R4, R6 ;  /* 0x000000040504723e */ /* 0x000fe40004807006 */
[----:B------:R-:W-:Y:S02]  /*7b70*/  F2FP.SATFINITE.E4M3.F32.PACK_AB_MERGE_C R202, R33, R32, R34 ;  /* 0x0000002021ca723e */ /* 0x000fe40004807022 */
[----:B------:R-:W-:Y:S02]  /*7b80*/  F2FP.SATFINITE.E4M3.F32.PACK_AB_MERGE_C R203, R37, R36, R38 ;  /* 0x0000002425cb723e */ /* 0x000fe40004807026 */
[----:B------:R-:W-:Y:S02]  /*7b90*/  F2FP.SATFINITE.E4M3.F32.PACK_AB_MERGE_C R5, R9, R8, R10 ;  /* 0x000000080905723e */ /* 0x000fe4000480700a */
[----:B------:R-:W-:Y:S01]  /*7ba0*/  F2FP.SATFINITE.E4M3.F32.PACK_AB_MERGE_C R6, R13, R12, R14 ;  /* 0x0000000c0d06723e */ /* 0x000fe2000480700e */
[----:B------:R1:W-:Y:S01]  /*7bb0*/  STS.128 [R179+UR44+0x4200], R200 ;  /* 0x004200c8b3007988 */ /* 0x0003e20008000c2c */
[----:B------:R-:W-:Y:S02]  /*7bc0*/  F2FP.SATFINITE.E4M3.F32.PACK_AB_MERGE_C R7, R17, R16, R7 ;  /* 0x000000101107723e */ /* 0x000fe40004807007 */
[----:B------:R-:W-:Y:S05]  /*7bd0*/  IADD3 R88, PT, PT, R88, 0x1, RZ ;  /* 0x0000000158587810 */ /* 0x000fea0007ffe0ff */
[----:B------:R1:W-:Y:S01]  /*7be0*/  STS.128 [R179+UR44+0x4a00], R4 ;  /* 0x004a0004b3007988 */ /* 0x0003e20008000c2c */
[----:B------:R-:W-:Y:S01]  /*7bf0*/  @!PT LDS RZ, [RZ] ;  /* 0x00000000fffff984 */ /* 0x000fe20000000800 */
[----:B------:R-:W-:Y:S01]  /*7c00*/  @!PT LDS RZ, [RZ] ;  /* 0x00000000fffff984 */ /* 0x000fe20000000800 */
[----:B------:R-:W-:Y:S01]  /*7c10*/  @!PT LDS RZ, [RZ] ;  /* 0x00000000fffff984 */ /* 0x000fe20000000800 */
[----:B------:R-:W-:Y:S01]  /*7c20*/  @!PT LDS RZ, [RZ] ;  /* 0x00000000fffff984 */ /* 0x000fe20000000800 */
[----:B------:R3:W-:Y:S07]  /*7c30*/  MEMBAR.ALL.CTA ;  /* 0x0000000000007992 */ /* 0x0007ee0000008000 */
[----:B---3--:R-:W3:Y:S02]  /*7c40*/  FENCE.VIEW.ASYNC.S ;  /* 0x00000000000073c6 */ /* 0x008ee40000000000 */
[----:B---3--:R-:W-:Y:S06]  /*7c50*/  BAR.SYNC.DEFER_BLOCKING 0x1, 0x80 ;  /* 0x0042000000007b1d */ /* 0x008fec0000010000 */
[----:B------:R-:W-:Y:S05]  /*7c60*/  @P0 BRA `(.L_x_107) ;  /* 0x00000000007c0947 */ /* 0x000fea0003800000 */
[----:B------:R-:W-:Y:S02]  /*7c70*/  UIADD3 UR5, UPT, UPT, UR44, 0x2a00, URZ ;  /* 0x00002a002c057890 */ /* 0x000fe4000fffe0ff */
[----:B------:R-:W-:Y:S02]  /*7c80*/  UIADD3 UR4, UP0, UPT, UR62, 0x680, URZ ;  /* 0x000006803e047890 */ /* 0x000fe4000ff1e0ff */
[----:B------:R-:W-:Y:S02]  /*7c90*/  UIMAD UR9, UR46, 0xa0, URZ ;  /* 0x000000a02e0978a4 */ /* 0x000fe4000f8e02ff */
[----:B------:R-:W-:Y:S01]  /*7ca0*/  MOV R194, UR5 ;  /* 0x0000000500c27c02 */ /* 0x000fe20008000f00 */
[----:B------:R-:W-:Y:S02]  /*7cb0*/  USHF.L.U32 UR10, UR45, 0x6, URZ ;  /* 0x000000062d0a7899 */ /* 0x000fe400080006ff */
[----:B------:R-:W-:Y:S01]  /*7cc0*/  UIADD3.X UR5, UPT, UPT, URZ, UR63, URZ, UP0, !UPT ;  /* 0x0000003fff057290 */ /* 0x000fe200087fe4ff */
[----:B------:R-:W-:Y:S01]  /*7cd0*/  R2UR UR8, R194 ;  /* 0x00000000c20872ca */ /* 0x000fe200000e0000 */
[----:B------:R-:W-:Y:S01]  /*7ce0*/  UMOV UR11, UR36 ;  /* 0x00000024000b7c82 */ /* 0x000fe20008000000 */
[----:B------:R-:W-:Y:S02]  /*7cf0*/  UIADD3 UR24, UPT, UPT, UR44, 0x3200, URZ ;  /* 0x000032002c187890 */ /* 0x000fe4000fffe0ff */
[----:B------:R-:W-:Y:S01]  /*7d00*/  UIADD3 UR25, UPT, UPT, UR9, 0x20, URZ ;  /* 0x0000002009197890 */ /* 0x000fe2000fffe0ff */
[----:B------:R-:W-:Y:S01]  /*7d10*/  UMOV UR27, UR36 ;  /* 0x00000024001b7c82 */ /* 0x000fe20008000000 */
[----:B------:R-:W-:Y:S01]  /*7d20*/  UMOV UR26, UR10 ;  /* 0x0000000a001a7c82 */ /* 0x000fe20008000000 */
[----:B------:R-:W-:Y:S02]  /*7d30*/  UIADD3 UR16, UPT, UPT, UR44, 0x3a00, URZ ;  /* 0x00003a002c107890 */ /* 0x000fe4000fffe0ff */
[----:B------:R-:W-:Y:S01]  /*7d40*/  UIADD3 UR17, UPT, UPT, UR9, 0x40, URZ ;  /* 0x0000004009117890 */ /* 0x000fe2000fffe0ff */
[----:B------:R-:W-:Y:S03]  /*7d50*/  UMOV UR19, UR36 ;  /* 0x0000002400137c82 */ /* 0x000fe60008000000 */
[----:B------:R3:W-:Y:S01]  /*7d60*/  UTMASTG.3D [UR8], [UR4] ;  /* 0x00000008040073b5 */ /* 0x0007e20008010000 */
[----:B------:R-:W-:Y:S01]  /*7d70*/  UMOV UR18, UR10 ;  /* 0x0000000a00127c82 */ /* 0x000fe20008000000 */
[----:B------:R-:W-:Y:S02]  /*7d80*/  UIADD3 UR20, UPT, UPT, UR44, 0x4200, URZ ;  /* 0x000042002c147890 */ /* 0x000fe4000fffe0ff */
[----:B------:R-:W-:Y:S01]  /*7d90*/  UIADD3 UR21, UPT, UPT, UR9, 0x60, URZ ;  /* 0x0000006009157890 */ /* 0x000fe2000fffe0ff */
[----:B------:R-:W-:Y:S01]  /*7da0*/  UMOV UR23, UR36 ;  /* 0x0000002400177c82 */ /* 0x000fe20008000000 */
[----:B------:R-:W-:Y:S01]  /*7db0*/  UMOV UR22, UR10 ;  /* 0x0000000a00167c82 */ /* 0x000fe20008000000 */
[----:B------:R3:W-:Y:S01]  /*7dc0*/  UTMASTG.3D [UR24], [UR4] ;  /* 0x00000018040073b5 */ /* 0x0007e20008010000 */
[----:B------:R-:W-:Y:S02]  /*7dd0*/  UIADD3 UR12, UPT, UPT, UR44, 0x4a00, URZ ;  /* 0x00004a002c0c7890 */ /* 0x000fe4000fffe0ff */
[----:B------:R-:W-:Y:S01]  /*7de0*/  UIADD3 UR13, UPT, UPT, UR9, 0x80, URZ ;  /* 0x00000080090d7890 */ /* 0x000fe2000fffe0ff */
[----:B------:R-:W-:Y:S01]  /*7df0*/  UMOV UR15, UR36 ;  /* 0x00000024000f7c82 */ /* 0x000fe20008000000 */
[----:B------:R-:W-:Y:S01]  /*7e00*/  UMOV UR14, UR10 ;  /* 0x0000000a000e7c82 */ /* 0x000fe20008000000 */
[----:B------:R3:W-:Y:S01]  /*7e10*/  UTMASTG.3D [UR16], [UR4] ;  /* 0x00000010040073b5 */ /* 0x0007e20008010000 */
[----:B------:R3:W-:Y:S05]  /*7e20*/  UTMASTG.3D [UR20], [UR4] ;  /* 0x00000014040073b5 */ /* 0x0007ea0008010000 */
[----:B------:R3:W-:Y:S01]  /*7e30*/  UTMASTG.3D [UR12], [UR4] ;  /* 0x0000000c040073b5 */ /* 0x0007e20008010000 */
[----:B------:R0:W-:Y:S01]  /*7e40*/  UTMACMDFLUSH ;  /* 0x00000000000079b7 */ /* 0x0001e20000000000 */
[----:B---3--:R-:W-:Y:S04]  /*7e50*/  DEPBAR.LE SB0, 0x0 ;  /* 0x000080000000791a */ /* 0x008fe80000000000 */
.L_x_107:
[----:B------:R-:W-:Y:S05]  /*7e60*/  BSYNC.RECONVERGENT B0 ;  /* 0x0000000000007941 */ /* 0x000fea0003800200 */
.L_x_106:
[----:B------:R-:W-:Y:S01]  /*7e70*/  BAR.SYNC.DEFER_BLOCKING 0x1, 0x80 ;  /* 0x0042000000007b1d */ /* 0x000fe20000010000 */
[----:B------:R-:W-:Y:S01]  /*7e80*/  ISETP.NE.AND P0, PT, R190, 0x2, PT ;  /* 0x00000002be00780c */ /* 0x000fe20003f05270 */
[----:B------:R-:W-:Y:S01]  /*7e90*/  UISETP.NE.AND UP0, UPT, UR47, URZ, UPT ;  /* 0x000000ff2f00728c */ /* 0x000fe2000bf05270 */
[----:B------:R-:W-:Y:S01]  /*7ea0*/  ISETP.NE.AND P1, PT, R88, 0x4, PT ;  /* 0x000000045800780c */ /* 0x000fe20003f25270 */
[----:B------:R-:W-:Y:S01]  /*7eb0*/  UIADD3 UR46, UPT, UPT, UR37, UR55, URZ ;  /* 0x00000037252e7290 */ /* 0x000fe2000fffe0ff */
[----:B------:R-:W-:Y:S01]  /*7ec0*/  SEL R3, RZ, 0x1, P0 ;  /* 0x00000001ff037807 */ /* 0x000fe20000000000 */
[----:B------:R-:W-:Y:S01]  /*7ed0*/  UIADD3 UR45, UPT, UPT, UR38, UR58, URZ ;  /* 0x0000003a262d7290 */ /* 0x000fe2000fffe0ff */
[----:B------:R-:W-:Y:S02]  /*7ee0*/  SEL R0, RZ, 0x1, P1 ;  /* 0x00000001ff007807 */ /* 0x000fe40000800000 */
[----:B------:R-:W-:Y:S02]  /*7ef0*/  LOP3.LUT R192, R192, R3, RZ, 0x3c, !PT ;  /* 0x00000003c0c07212 */ /* 0x000fe400078e3cff */
[----:B------:R-:W-:Y:S02]  /*7f00*/  LOP3.LUT R193, R193, R0, RZ, 0x3c, !PT ;  /* 0x00000000c1c17212 */ /* 0x000fe400078e3cff */
[----:B------:R-:W-:Y:S02]  /*7f10*/  SEL R190, R190, RZ, P0 ;  /* 0x000000ffbebe7207 */ /* 0x000fe40000000000 */
[----:B------:R-:W-:Y:S01]  /*7f20*/  SEL R88, R88, RZ, P1 ;  /* 0x000000ff58587207 */ /* 0x000fe20000800000 */
[----:B------:R-:W-:Y:S01]  /*7f30*/  UMOV UR36, UR54 ;  /* 0x0000003600247c82 */ /* 0x000fe20008000000 */
[----:B------:R-:W-:Y:S05]  /*7f40*/  BRA.U UP0, `(.L_x_108) ;  /* 0xffffffd1001c7547 */ /* 0x000fea000b83ffff */
[----:B------:R-:W-:Y:S05]  /*7f50*/  EXIT ;  /* 0x000000000000794d */ /* 0x000fea0003800000 */
.L_x_24:
[----:B---3--:R3:W4:Y:S02]  /*7f60*/  SYNCS.PHASECHK.TRANS64.TRYWAIT P0, [R0+URZ+0x100], R3 ;  /* 0x00010003000075a7 */ /* 0x00872400080011ff */
[----:B----4-:R-:W-:Y:S05]  /*7f70*/  @!P0 NANOSLEEP.SYNCS 0x989680 ;  /* 0x009896800000895d */ /* 0x010fea0003900000 */
[----:B------:R-:W4:Y:S02]  /*7f80*/  @!P0 SYNCS.PHASECHK.TRANS64 P0, [R0+URZ+0x100], R3 ;  /* 0x00010003000085a7 */ /* 0x000f2400080010ff */
[----:B----4-:R-:W-:Y:S05]  /*7f90*/  @!P0 BRA `(.L_x_24) ;  /* 0xfffffffc00f08947 */ /* 0x010fea000383ffff */
[----:B------:R-:W-:Y:S05]  /*7fa0*/  BRA `(.L_x_109) ;  /* 0xffffff9800287947 */ /* 0x000fea000383ffff */
.L_x_27:
[----:B---3--:R-:W-:Y:S07]  /*7fb0*/  MOV R0, UR33 ;  /* 0x0000002100007c02 */ /* 0x008fee0008000f00 */
.L_x_110:
[----:B---3--:R3:W4:Y:S02]  /*7fc0*/  SYNCS.PHASECHK.TRANS64.TRYWAIT P0, [R0+URZ+0x38], R3 ;  /* 0x00003803000075a7 */ /* 0x00872400080011ff */
[----:B----4-:R-:W-:Y:S05]  /*7fd0*/  @!P0 NANOSLEEP.SYNCS 0x989680 ;  /* 0x009896800000895d */ /* 0x010fea0003900000 */
[----:B------:R-:W4:Y:S02]  /*7fe0*/  @!P0 SYNCS.PHASECHK.TRANS64 P0, [R0+URZ+0x38], R3 ;  /* 0x00003803000085a7 */ /* 0x000f2400080010ff */
[----:B----4-:R-:W-:Y:S05]  /*7ff0*/  @!P0 BRA `(.L_x_110) ;  /* 0xfffffffc00f08947 */ /* 0x010fea000383ffff */
[----:B------:R-:W-:Y:S05]  /*8000*/  BRA `(.L_x_26) ;  /* 0xffffff9800687947 */ /* 0x000fea000383ffff */
.L_x_34:
[----:B-1----:R-:W-:Y:S07]  /*8010*/  MOV R0, UR9 ;  /* 0x0000000900007c02 */ /* 0x002fee0008000f00 */
.L_x_111:
[----:B-1----:R1:W2:Y:S02]  /*8020*/  SYNCS.PHASECHK.TRANS64.TRYWAIT P0, [R0+URZ+0x38], R3 ;  /* 0x00003803000075a7 */ /* 0x0022a400080011ff */
[----:B--2---:R-:W-:Y:S05]  /*8030*/  @!P0 NANOSLEEP.SYNCS 0x989680 ;  /* 0x009896800000895d */ /* 0x004fea0003900000 */
[----:B------:R-:W2:Y:S02]  /*8040*/  @!P0 SYNCS.PHASECHK.TRANS64 P0, [R0+URZ+0x38], R3 ;  /* 0x00003803000085a7 */ /* 0x000ea400080010ff */
[----:B--2---:R-:W-:Y:S05]  /*8050*/  @!P0 BRA `(.L_x_111) ;  /* 0xfffffffc00f08947 */ /* 0x004fea000383ffff */
[----:B------:R-:W-:Y:S05]  /*8060*/  BRA `(.L_x_33) ;  /* 0xffffff9c00247947 */ /* 0x000fea000383ffff */
.L_x_39:
[----:B-1----:R1:W2:Y:S02]  /*8070*/  SYNCS.PHASECHK.TRANS64.TRYWAIT P0, [R3+URZ+0x90], R0 ;  /* 0x00009000030075a7 */ /* 0x0022a400080011ff */
[----:B--2---:R-:W-:Y:S05]  /*8080*/  @!P0 NANOSLEEP.SYNCS 0x989680 ;  /* 0x009896800000895d */ /* 0x004fea0003900000 */
[----:B------:R-:W2:Y:S02]  /*8090*/  @!P0 SYNCS.PHASECHK.TRANS64 P0, [R3+URZ+0x90], R0 ;  /* 0x00009000030085a7 */ /* 0x000ea400080010ff */
[----:B--2---:R-:W-:Y:S05]  /*80a0*/  @!P0 BRA `(.L_x_39) ;  /* 0xfffffffc00f08947 */ /* 0x004fea000383ffff */
[----:B------:R-:W-:Y:S05]  /*80b0*/  BRA `(.L_x_112) ;  /* 0xffffff9c00c47947 */ /* 0x000fea000383ffff */
.L_x_43:
[----:B-1----:R-:W-:-:S07]  /*80c0*/  MOV R0, UR4 ;  /* 0x0000000400007c02 */ /* 0x002fce0008000f00 */
.L_x_113:
[----:B-1----:R1:W2:Y:S02]  /*80d0*/  SYNCS.PHASECHK.TRANS64.TRYWAIT P0, [R0+URZ], R3 ;  /* 0x00000003000075a7 */ /* 0x0022a400080011ff */
[----:B--2---:R-:W-:Y:S05]  /*80e0*/  @!P0 NANOSLEEP.SYNCS 0x989680 ;  /* 0x009896800000895d */ /* 0x004fea0003900000 */
[----:B------:R-:W2:Y:S02]  /*80f0*/  @!P0 SYNCS.PHASECHK.TRANS64 P0, [R0+URZ], R3 ;  /* 0x00000003000085a7 */ /* 0x000ea400080010ff */
[----:B--2---:R-:W-:Y:S05]  /*8100*/  @!P0 BRA `(.L_x_113) ;  /* 0xfffffffc00f08947 */ /* 0x004fea000383ffff */
[----:B------:R-:W-:Y:S05]  /*8110*/  BRA `(.L_x_114) ;  /* 0xffffffa400687947 */ /* 0x000fea000383ffff */
.L_x_44:
[----:B------:R-:W-:-:S07]  /*8120*/  MOV R0, UR5 ;  /* 0x0000000500007c02 */ /* 0x000fce0008000f00 */
.L_x_115:
[----:B-1----:R1:W2:Y:S02]  /*8130*/  SYNCS.PHASECHK.TRANS64.TRYWAIT P0, [R0+URZ], R3 ;  /* 0x00000003000075a7 */ /* 0x0022a400080011ff */
[----:B--2---:R-:W-:Y:S05]  /*8140*/  @!P0 NANOSLEEP.SYNCS 0x989680 ;  /* 0x009896800000895d */ /* 0x004fea0003900000 */
[----:B------:R-:W2:Y:S02]  /*8150*/  @!P0 SYNCS.PHASECHK.TRANS64 P0, [R0+URZ], R3 ;  /* 0x00000003000085a7 */ /* 0x000ea400080010ff */
[----:B--2---:R-:W-:Y:S05]  /*8160*/  @!P0 BRA `(.L_x_115) ;  /* 0xfffffffc00f08947 */ /* 0x004fea000383ffff */
[----:B------:R-:W-:Y:S05]  /*8170*/  BRA `(.L_x_116) ;  /* 0xffffffa400747947 */ /* 0x000fea000383ffff */
.L_x_45:
[----:B------:R-:W-:-:S07]  /*8180*/  MOV R0, UR5 ;  /* 0x0000000500007c02 */ /* 0x000fce0008000f00 */
.L_x_117:
[----:B-1----:R1:W2:Y:S02]  /*8190*/  SYNCS.PHASECHK.TRANS64.TRYWAIT P0, [R0+URZ], R3 ;  /* 0x00000003000075a7 */ /* 0x0022a400080011ff */
[----:B--2---:R-:W-:Y:S05]  /*81a0*/  @!P0 NANOSLEEP.SYNCS 0x989680 ;  /* 0x009896800000895d */ /* 0x004fea0003900000 */
[----:B------:R-:W2:Y:S02]  /*81b0*/  @!P0 SYNCS.PHASECHK.TRANS64 P0, [R0+URZ], R3 ;  /* 0x00000003000085a7 */ /* 0x000ea400080010ff */
[----:B--2---:R-:W-:Y:S05]  /*81c0*/  @!P0 BRA `(.L_x_117) ;  /* 0xfffffffc00f08947 */ /* 0x004fea000383ffff */
[----:B------:R-:W-:Y:S05]  /*81d0*/  BRA `(.L_x_118) ;  /* 0xffffffa400807947 */ /* 0x000fea000383ffff */
.L_x_46:
[----:B------:R-:W-:-:S07]  /*81e0*/  MOV R0, UR5 ;  /* 0x0000000500007c02 */ /* 0x000fce0008000f00 */
.L_x_119:
[----:B-1----:R1:W2:Y:S02]  /*81f0*/  SYNCS.PHASECHK.TRANS64.TRYWAIT P0, [R0+URZ], R3 ;  /* 0x00000003000075a7 */ /* 0x0022a400080011ff */
[----:B--2---:R-:W-:Y:S05]  /*8200*/  @!P0 NANOSLEEP.SYNCS 0x989680 ;  /* 0x009896800000895d */ /* 0x004fea0003900000 */
[----:B------:R-:W2:Y:S02]  /*8210*/  @!P0 SYNCS.PHASECHK.TRANS64 P0, [R0+URZ], R3 ;  /* 0x00000003000085a7 */ /* 0x000ea400080010ff */
[----:B--2---:R-:W-:Y:S05]  /*8220*/  @!P0 BRA `(.L_x_119) ;  /* 0xfffffffc00f08947 */ /* 0x004fea000383ffff */
[----:B------:R-:W-:Y:S05]  /*8230*/  BRA `(.L_x_120) ;  /* 0xffffffa4008c7947 */ /* 0x000fea000383ffff */
.L_x_47:
[----:B------:R-:W-:-:S07]  /*8240*/  MOV R0, UR5 ;  /* 0x0000000500007c02 */ /* 0x000fce0008000f00 */
.L_x_121:
[----:B-1----:R1:W2:Y:S02]  /*8250*/  SYNCS.PHASECHK.TRANS64.TRYWAIT P0, [R0+URZ], R3 ;  /* 0x00000003000075a7 */ /* 0x0022a400080011ff */
[----:B--2---:R-:W-:Y:S05]  /*8260*/  @!P0 NANOSLEEP.SYNCS 0x989680 ;  /* 0x009896800000895d */ /* 0x004fea0003900000 */
[----:B------:R-:W2:Y:S02]  /*8270*/  @!P0 SYNCS.PHASECHK.TRANS64 P0, [R0+URZ], R3 ;  /* 0x00000003000085a7 */ /* 0x000ea400080010ff */
[----:B--2---:R-:W-:Y:S05]  /*8280*/  @!P0 BRA `(.L_x_121) ;  /* 0xfffffffc00f08947 */ /* 0x004fea000383ffff */
[----:B------:R-:W-:Y:S05]  /*8290*/  BRA `(.L_x_122) ;  /* 0xffffffa400987947 */ /* 0x000fea000383ffff */
.L_x_48:
[----:B------:R-:W-:-:S07]  /*82a0*/  MOV R0, UR5 ;  /* 0x0000000500007c02 */ /* 0x000fce0008000f00 */
.L_x_123:
[----:B-1----:R1:W2:Y:S02]  /*82b0*/  SYNCS.PHASECHK.TRANS64.TRYWAIT P0, [R0+URZ], R3 ;  /* 0x00000003000075a7 */ /* 0x0022a400080011ff */
[----:B--2---:R-:W-:Y:S05]  /*82c0*/  @!P0 NANOSLEEP.SYNCS 0x989680 ;  /* 0x009896800000895d */ /* 0x004fea0003900000 */
[----:B------:R-:W2:Y:S02]  /*82d0*/  @!P0 SYNCS.PHASECHK.TRANS64 P0, [R0+URZ], R3 ;  /* 0x00000003000085a7 */ /* 0x000ea400080010ff */
[----:B--2---:R-:W-:Y:S05]  /*82e0*/  @!P0 BRA `(.L_x_123) ;  /* 0xfffffffc00f08947 */ /* 0x004fea000383ffff */
[----:B------:R-:W-:Y:S05]  /*82f0*/  BRA `(.L_x_124) ;  /* 0xffffffa400a47947 */ /* 0x000fea000383ffff */
.L_x_51:
[----:B--2---:R2:W3:Y:S02]  /*8300*/  SYNCS.PHASECHK.TRANS64.TRYWAIT P0, [R2+URZ+0xf0], R5 ;  /* 0x0000f005020075a7 */ /* 0x0044e400080011ff */
[----:B---3--:R-:W-:Y:S05]  /*8310*/  @!P0 NANOSLEEP.SYNCS 0x989680 ;  /* 0x009896800000895d */ /* 0x008fea0003900000 */
[----:B------:R-:W3:Y:S02]  /*8320*/  @!P0 SYNCS.PHASECHK.TRANS64 P0, [R2+URZ+0xf0], R5 ;  /* 0x0000f005020085a7 */ /* 0x000ee400080010ff */
[----:B---3--:R-:W-:Y:S05]  /*8330*/  @!P0 BRA `(.L_x_51) ;  /* 0xfffffffc00f08947 */ /* 0x008fea000383ffff */
[----:B------:R-:W-:Y:S05]  /*8340*/  BRA `(.L_x_125) ;  /* 0xffffffa800007947 */ /* 0x000fea000383ffff */
.L_x_52:
[----:B------:R-:W-:-:S07]  /*8350*/  MOV R2, UR4 ;  /* 0x0000000400027c02 */ /* 0x000fce0008000f00 */
.L_x_126:
[----:B--2---:R2:W3:Y:S02]  /*8360*/  SYNCS.PHASECHK.TRANS64.TRYWAIT P0, [R2+URZ+0xa0], R5 ;  /* 0x0000a005020075a7 */ /* 0x0044e400080011ff */
[----:B---3--:R-:W-:Y:S05]  /*8370*/  @!P0 NANOSLEEP.SYNCS 0x989680 ;  /* 0x009896800000895d */ /* 0x008fea0003900000 */
[----:B------:R-:W3:Y:S02]  /*8380*/  @!P0 SYNCS.PHASECHK.TRANS64 P0, [R2+URZ+0xa0], R5 ;  /* 0x0000a005020085a7 */ /* 0x000ee400080010ff */
[----:B---3--:R-:W-:Y:S05]  /*8390*/  @!P0 BRA `(.L_x_126) ;  /* 0xfffffffc00f08947 */ /* 0x008fea000383ffff */
[----:B------:R-:W-:Y:S05]  /*83a0*/  BRA `(.L_x_127) ;  /* 0xffffffa800107947 */ /* 0x000fea000383ffff */
.L_x_53:
[----:B--2---:R2:W3:Y:S02]  /*83b0*/  SYNCS.PHASECHK.TRANS64.TRYWAIT P1, [R2+URZ+0x90], R5 ;  /* 0x00009005020075a7 */ /* 0x0044e400080211ff */
[----:B---3--:R-:W-:Y:S05]  /*83c0*/  @!P1 NANOSLEEP.SYNCS 0x989680 ;  /* 0x009896800000995d */ /* 0x008fea0003900000 */
[----:B------:R-:W3:Y:S02]  /*83d0*/  @!P1 SYNCS.PHASECHK.TRANS64 P1, [R2+URZ+0x90], R5 ;  /* 0x00009005020095a7 */ /* 0x000ee400080210ff */
[----:B---3--:R-:W-:Y:S05]  /*83e0*/  @!P1 BRA `(.L_x_53) ;  /* 0xfffffffc00f09947 */ /* 0x008fea000383ffff */
[----:B------:R-:W-:Y:S05]  /*83f0*/  BRA `(.L_x_128) ;  /* 0xffffffa800407947 */ /* 0x000fea000383ffff */
.L_x_56:
[----:B------:R-:W-:-:S07]  /*8400*/  MOV R0, UR4 ;  /* 0x0000000400007c02 */ /* 0x000fce0008000f00 */
.L_x_129:
[----:B--2---:R2:W3:Y:S02]  /*8410*/  SYNCS.PHASECHK.TRANS64.TRYWAIT P0, [R0+URZ+0xa0], R3 ;  /* 0x0000a003000075a7 */ /* 0x0044e400080011ff */
[----:B---3--:R-:W-:Y:S05]  /*8420*/  @!P0 NANOSLEEP.SYNCS 0x989680 ;  /* 0x009896800000895d */ /* 0x008fea0003900000 */
[----:B------:R-:W3:Y:S02]  /*8430*/  @!P0 SYNCS.PHASECHK.TRANS64 P0, [R0+URZ+0xa0], R3 ;  /* 0x0000a003000085a7 */ /* 0x000ee400080010ff */
[----:B---3--:R-:W-:Y:S05]  /*8440*/  @!P0 BRA `(.L_x_129) ;  /* 0xfffffffc00f08947 */ /* 0x008fea000383ffff */
[----:B------:R-:W-:Y:S05]  /*8450*/  BRA `(.L_x_55) ;  /* 0xffffffa800947947 */ /* 0x000fea000383ffff */
.L_x_63:
[----:B-1----:R1:W2:Y:S02]  /*8460*/  SYNCS.PHASECHK.TRANS64.TRYWAIT P1, [R0+URZ+0x90], R5 ;  /* 0x00009005000075a7 */ /* 0x0022a400080211ff */
[----:B--2---:R-:W-:Y:S05]  /*8470*/  @!P1 NANOSLEEP.SYNCS 0x989680 ;  /* 0x009896800000995d */ /* 0x004fea0003900000 */
[----:B------:R-:W2:Y:S02]  /*8480*/  @!P1 SYNCS.PHASECHK.TRANS64 P1, [R0+URZ+0x90], R5 ;  /* 0x00009005000095a7 */ /* 0x000ea400080210ff */
[----:B--2---:R-:W-:Y:S05]  /*8490*/  @!P1 BRA `(.L_x_63) ;  /* 0xfffffffc00f09947 */ /* 0x004fea000383ffff */
[----:B------:R-:W-:Y:S05]  /*84a0*/  BRA `(.L_x_130) ;  /* 0xffffffb000087947 */ /* 0x000fea000383ffff */
.L_x_64:
[----:B------:R-:W-:-:S07]  /*84b0*/  MOV R3, UR31 ;  /* 0x0000001f00037c02 */ /* 0x000fce0008000f00 */
.L_x_131:
[----:B-1----:R1:W2:Y:S02]  /*84c0*/  SYNCS.PHASECHK.TRANS64.TRYWAIT P0, [R3+URZ+0xd0], R0 ;  /* 0x0000d000030075a7 */ /* 0x0022a400080011ff */
[----:B--2---:R-:W-:Y:S05]  /*84d0*/  @!P0 NANOSLEEP.SYNCS 0x989680 ;  /* 0x009896800000895d */ /* 0x004fea0003900000 */
[----:B------:R-:W2:Y:S02]  /*84e0*/  @!P0 SYNCS.PHASECHK.TRANS64 P0, [R3+URZ+0xd0], R0 ;  /* 0x0000d000030085a7 */ /* 0x000ea400080010ff */
[----:B--2---:R-:W-:Y:S05]  /*84f0*/  @!P0 BRA `(.L_x_131) ;  /* 0xfffffffc00f08947 */ /* 0x004fea000383ffff */
[----:B------:R-:W-:Y:S05]  /*8500*/  BRA `(.L_x_132) ;  /* 0xffffffb000547947 */ /* 0x000fea000383ffff */
.L_x_67:
[----:B------:R-:W-:Y:S07]  /*8510*/  MOV R0, UR7 ;  /* 0x0000000700007c02 */ /* 0x000fee0008000f00 */
.L_x_133:
[----:B-1----:R1:W2:Y:S02]  /*8520*/  SYNCS.PHASECHK.TRANS64.TRYWAIT P0, [R0+URZ], R3 ;  /* 0x00000003000075a7 */ /* 0x0022a400080011ff */
[----:B--2---:R-:W-:Y:S05]  /*8530*/  @!P0 NANOSLEEP.SYNCS 0x989680 ;  /* 0x009896800000895d */ /* 0x004fea0003900000 */
[----:B------:R-:W2:Y:S02]  /*8540*/  @!P0 SYNCS.PHASECHK.TRANS64 P0, [R0+URZ], R3 ;  /* 0x00000003000085a7 */ /* 0x000ea400080010ff */
[----:B--2---:R-:W-:Y:S05]  /*8550*/  @!P0 BRA `(.L_x_133) ;  /* 0xfffffffc00f08947 */ /* 0x004fea000383ffff */
[----:B------:R-:W-:Y:S05]  /*8560*/  BRA `(.L_x_66) ;  /* 0xffffffb000707947 */ /* 0x000fea000383ffff */
.L_x_70:
[----:B------:R-:W-:-:S07]  /*8570*/  MOV R0, UR4 ;  /* 0x0000000400007c02 */ /* 0x000fce0008000f00 */
.L_x_134:
[----:B--2---:R2:W4:Y:S02]  /*8580*/  SYNCS.PHASECHK.TRANS64.TRYWAIT P0, [R0+URZ], R3 ;  /* 0x00000003000075a7 */ /* 0x00452400080011ff */
[----:B----4-:R-:W-:Y:S05]  /*8590*/  @!P0 NANOSLEEP.SYNCS 0x989680 ;  /* 0x009896800000895d */ /* 0x010fea0003900000 */
[----:B------:R-:W4:Y:S02]  /*85a0*/  @!P0 SYNCS.PHASECHK.TRANS64 P0, [R0+URZ], R3 ;  /* 0x00000003000085a7 */ /* 0x000f2400080010ff */
[----:B----4-:R-:W-:Y:S05]  /*85b0*/  @!P0 BRA `(.L_x_134) ;  /* 0xfffffffc00f08947 */ /* 0x010fea000383ffff */
[----:B------:R-:W-:Y:S05]  /*85c0*/  BRA `(.L_x_135) ;  /* 0xffffffb4004c7947 */ /* 0x000fea000383ffff */
.L_x_71:
[----:B------:R-:W-:-:S07]  /*85d0*/  MOV R0, UR5 ;  /* 0x0000000500007c02 */ /* 0x000fce0008000f00 */
.L_x_136:
[----:B-1----:R1:W2:Y:S02]  /*85e0*/  SYNCS.PHASECHK.TRANS64.TRYWAIT P0, [R0+URZ], R3 ;  /* 0x00000003000075a7 */ /* 0x0022a400080011ff */
[----:B--2---:R-:W-:Y:S05]  /*85f0*/  @!P0 NANOSLEEP.SYNCS 0x989680 ;  /* 0x009896800000895d */ /* 0x004fea0003900000 */
[----:B------:R-:W2:Y:S02]  /*8600*/  @!P0 SYNCS.PHASECHK.TRANS64 P0, [R0+URZ], R3 ;  /* 0x00000003000085a7 */ /* 0x000ea400080010ff */
[----:B--2---:R-:W-:Y:S05]  /*8610*/  @!P0 BRA `(.L_x_136) ;  /* 0xfffffffc00f08947 */ /* 0x004fea000383ffff */
[----:B------:R-:W-:Y:S05]  /*8620*/  BRA `(.L_x_137) ;  /* 0xffffffb400587947 */ /* 0x000fea000383ffff */
.L_x_72:
[----:B------:R-:W-:-:S07]  /*8630*/  MOV R0, UR5 ;  /* 0x0000000500007c02 */ /* 0x000fce0008000f00 */
.L_x_138:
[----:B-1----:R1:W2:Y:S02]  /*8640*/  SYNCS.PHASECHK.TRANS64.TRYWAIT P0, [R0+URZ], R3 ;  /* 0x00000003000075a7 */ /* 0x0022a400080011ff */
[----:B--2---:R-:W-:Y:S05]  /*8650*/  @!P0 NANOSLEEP.SYNCS 0x989680 ;  /* 0x009896800000895d */ /* 0x004fea0003900000 */
[----:B------:R-:W2:Y:S02]  /*8660*/  @!P0 SYNCS.PHASECHK.TRANS64 P0, [R0+URZ], R3 ;  /* 0x00000003000085a7 */ /* 0x000ea400080010ff */
[----:B--2---:R-:W-:Y:S05]  /*8670*/  @!P0 BRA `(.L_x_138) ;  /* 0xfffffffc00f08947 */ /* 0x004fea000383ffff */
[----:B------:R-:W-:Y:S05]  /*8680*/  BRA `(.L_x_139) ;  /* 0xffffffb400647947 */ /* 0x000fea000383ffff */
.L_x_73:
[----:B------:R-:W-:-:S07]  /*8690*/  MOV R0, UR4 ;  /* 0x0000000400007c02 */ /* 0x000fce0008000f00 */
.L_x_140:
[----:B-1----:R1:W2:Y:S02]  /*86a0*/  SYNCS.PHASECHK.TRANS64.TRYWAIT P0, [R0+URZ], R3 ;  /* 0x00000003000075a7 */ /* 0x0022a400080011ff */
[----:B--2---:R-:W-:Y:S05]  /*86b0*/  @!P0 NANOSLEEP.SYNCS 0x989680 ;  /* 0x009896800000895d */ /* 0x004fea0003900000 */
[----:B------:R-:W2:Y:S02]  /*86c0*/  @!P0 SYNCS.PHASECHK.TRANS64 P0, [R0+URZ], R3 ;  /* 0x00000003000085a7 */ /* 0x000ea400080010ff */
[----:B--2---:R-:W-:Y:S05]  /*86d0*/  @!P0 BRA `(.L_x_140) ;  /* 0xfffffffc00f08947 */ /* 0x004fea000383ffff */
[----:B------:R-:W-:Y:S05]  /*86e0*/  BRA `(.L_x_141) ;  /* 0xffffffb400707947 */ /* 0x000fea000383ffff */
.L_x_78:
[----:B--2---:R2:W3:Y:S02]  /*86f0*/  SYNCS.PHASECHK.TRANS64.TRYWAIT P0, [R3+URZ+0x90], R0 ;  /* 0x00009000030075a7 */ /* 0x0044e400080011ff */
[----:B---3--:R-:W-:Y:S05]  /*8700*/  @!P0 NANOSLEEP.SYNCS 0x989680 ;  /* 0x009896800000895d */ /* 0x008fea0003900000 */
[----:B------:R-:W3:Y:S02]  /*8710*/  @!P0 SYNCS.PHASECHK.TRANS64 P0, [R3+URZ+0x90], R0 ;  /* 0x00009000030085a7 */ /* 0x000ee400080010ff */
[----:B---3--:R-:W-:Y:S05]  /*8720*/  @!P0 BRA `(.L_x_78) ;  /* 0xfffffffc00f08947 */ /* 0x008fea000383ffff */
[----:B------:R-:W-:Y:S05]  /*8730*/  BRA `(.L_x_142) ;  /* 0xffffffb800987947 */ /* 0x000fea000383ffff */
.L_x_81:
[----:B------:R-:W-:Y:S07]  /*8740*/  MOV R0, UR21 ;  /* 0x0000001500007c02 */ /* 0x000fee0008000f00 */
.L_x_143:
[----:B--2---:R2:W3:Y:S02]  /*8750*/  SYNCS.PHASECHK.TRANS64.TRYWAIT P1, [R0+URZ+0x88], R3 ;  /* 0x00008803000075a7 */ /* 0x0044e400080211ff */
[----:B---3--:R-:W-:Y:S05]  /*8760*/  @!P1 NANOSLEEP.SYNCS 0x989680 ;  /* 0x009896800000995d */ /* 0x008fea0003900000 */
[----:B------:R-:W3:Y:S02]  /*8770*/  @!P1 SYNCS.PHASECHK.TRANS64 P1, [R0+URZ+0x88], R3 ;  /* 0x00008803000095a7 */ /* 0x000ee400080210ff */
[----:B---3--:R-:W-:Y:S05]  /*8780*/  @!P1 BRA `(.L_x_143) ;  /* 0xfffffffc00f09947 */ /* 0x008fea000383ffff */
[----:B------:R-:W-:Y:S05]  /*8790*/  BRA `(.L_x_80) ;  /* 0xffffffc0000c7947 */ /* 0x000fea000383ffff */
.L_x_84:
[----:B--2---:R-:W-:Y:S07]  /*87a0*/  MOV R3, UR21 ;  /* 0x0000001500037c02 */ /* 0x004fee0008000f00 */
.L_x_144:
[----:B--2---:R2:W3:Y:S02]  /*87b0*/  SYNCS.PHASECHK.TRANS64.TRYWAIT P0, [R3+URZ+0x78], R2 ;  /* 0x00007802030075a7 */ /* 0x0044e400080011ff */
[----:B---3--:R-:W-:Y:S05]  /*87c0*/  @!P0 NANOSLEEP.SYNCS 0x989680 ;  /* 0x009896800000895d */ /* 0x008fea0003900000 */
[----:B------:R-:W3:Y:S02]  /*87d0*/  @!P0 SYNCS.PHASECHK.TRANS64 P0, [R3+URZ+0x78], R2 ;  /* 0x00007802030085a7 */ /* 0x000ee400080010ff */
[----:B---3--:R-:W-:Y:S05]  /*87e0*/  @!P0 BRA `(.L_x_144) ;  /* 0xfffffffc00f08947 */ /* 0x008fea000383ffff */
[----:B------:R-:W-:Y:S05]  /*87f0*/  BRA `(.L_x_145) ;  /* 0xffffffc000607947 */ /* 0x000fea000383ffff */
.L_x_87:
[----:B--2---:R2:W3:Y:S02]  /*8800*/  SYNCS.PHASECHK.TRANS64.TRYWAIT P0, [R8+URZ+0x90], R3 ;  /* 0x00009003080075a7 */ /* 0x0044e400080011ff */
[----:B---3--:R-:W-:Y:S05]  /*8810*/  @!P0 NANOSLEEP.SYNCS 0x989680 ;  /* 0x009896800000895d */ /* 0x008fea0003900000 */
[----:B------:R-:W3:Y:S02]  /*8820*/  @!P0 SYNCS.PHASECHK.TRANS64 P0, [R8+URZ+0x90], R3 ;  /* 0x00009003080085a7 */ /* 0x000ee400080010ff */
[----:B---3--:R-:W-:Y:S05]  /*8830*/  @!P0 BRA `(.L_x_87) ;  /* 0xfffffffc00f08947 */ /* 0x008fea000383ffff */
[----:B------:R-:W-:Y:S05]  /*8840*/  BRA `(.L_x_146) ;  /* 0xffffffc400f07947 */ /* 0x000fea000383ffff */
.L_x_98:
[----:B-1----:R-:W-:Y:S04]  /*8850*/  MOV R0, UR44 ;  /* 0x0000002c00007c02 */ /* 0x002fe80008000f00 */
[----:B------:R1:W2:Y:S03]  /*8860*/  SYNCS.PHASECHK.TRANS64.TRYWAIT P1, [R0+URZ+0x70], R3 ;  /* 0x00007003000075a7 */ /* 0x0002a600080211ff */
[----:B--2---:R-:W-:Y:S05]  /*8870*/  @!P1 NANOSLEEP.SYNCS 0x989680 ;  /* 0x009896800000995d */ /* 0x004fea0003900000 */
[----:B------:R-:W2:Y:S02]  /*8880*/  @!P1 SYNCS.PHASECHK.TRANS64 P1, [R0+URZ+0x70], R3 ;  /* 0x00007003000095a7 */ /* 0x000ea400080210ff */
[----:B--2---:R-:W-:Y:S05]  /*8890*/  @!P1 BRA `(.L_x_98) ;  /* 0xfffffffc00ec9947 */ /* 0x004fea000383ffff */
[----:B------:R-:W-:Y:S05]  /*88a0*/  BRA `(.L_x_97) ;  /* 0xffffffd400547947 */ /* 0x000fea000383ffff */
.L_x_100:
[----:B------:R1:W1:Y:S02]  /*88b0*/  SYNCS.PHASECHK.TRANS64.TRYWAIT P1, [R16+URZ+0xb0], R9 ;  /* 0x0000b009100075a7 */ /* 0x00026400080211ff */
[----:B-1----:R-:W-:Y:S05]  /*88c0*/  @!P1 NANOSLEEP.SYNCS 0x989680 ;  /* 0x009896800000995d */ /* 0x002fea0003900000 */
[----:B------:R-:W1:Y:S02]  /*88d0*/  @!P1 SYNCS.PHASECHK.TRANS64 P1, [R16+URZ+0xb0], R9 ;  /* 0x0000b009100095a7 */ /* 0x000e6400080210ff */
[----:B-1----:R-:W-:Y:S05]  /*88e0*/  @!P1 BRA `(.L_x_100) ;  /* 0xfffffffc00f09947 */ /* 0x002fea000383ffff */
[----:B------:R-:W-:Y:S05]  /*88f0*/  BRA `(.L_x_99) ;  /* 0xffffffd400b47947 */ /* 0x000fea000383ffff */
        .weak           $__internal_0_$__cuda_sm10x_tcgen05_guardrail_trap_col_being_dealloced_not_returned_by_alloc
        .type           $__internal_0_$__cuda_sm10x_tcgen05_guardrail_trap_col_being_dealloced_not_returned_by_alloc,@function
        .size           $__internal_0_$__cuda_sm10x_tcgen05_guardrail_trap_col_being_dealloced_not_returned_by_alloc,($__internal_1_$__cuda_sm10x_tcgen05_guardrail_trap_phase_invalid_during_alloc - $__internal_0_$__cuda_sm10x_tcgen05_guardrail_trap_col_being_dealloced_not_returned_by_alloc)
$__internal_0_$__cuda_sm10x_tcgen05_guardrail_trap_col_being_dealloced_not_returned_by_alloc:
[----:B------:R-:W-:Y:S05]  /*8900*/  BPT.TRAP 0x1 ;  /* 0x000000040000795c */ /* 0x000fea0000300000 */
[----:B------:R-:W-:-:S04]  /*8910*/  HFMA2 R3, -RZ, RZ, 0, 0 ;  /* 0x00000000ff037431 */ /* 0x000fc800000001ff */
[----:B------:R-:W-:Y:S05]  /*8920*/  RET.REL.NODEC R2 `(_ZN7cutlass13device_kernelINS_4gemm6kernel13GemmUniversalIN4cute5tupleIJiiiiEEENS1_10collective13CollectiveMmaINS1_35MainloopSm100TmaUmmaWarpSpecializedILi7ELi2ELi4ENS5_IJNS4_1CILi2EEENSA_ILi1EEESC_EEEEENS5_IJNSA_ILi64EEENSA_ILi160EEENSA_ILi128EEEEEENS_12float_e4m3_tENS5_IJlSC_lEEESJ_SK_NS4_8TiledMMAINS4_8MMA_AtomIJNS4_10MMA_TraitsINS4_19SM100_MMA_F8F6F4_SSEJSJ_SJ_fSF_SG_NS4_17integral_constantINS4_4UMMA5MajorELSR_0EEESS_NSP_INSQ_7ScaleInELST_0EEESU_EEEEEENS4_6LayoutINS5_IJSC_SC_SC_EEENS5_IJNSA_ILi0EEESZ_SZ_EEEEENS5_IJNS4_10UnderscoreES12_S12_EEEEENS4_13SM90_TMA_LOADENS4_14ComposedLayoutINS4_7SwizzleILi3ELi4ELi3EEENS4_18smem_ptr_flag_bitsILi8EEENSX_INS5_IJNSA_ILi8EEESH_EEENS5_IJSH_SC_EEEEEEEvNS4_8identityENS4_23SM90_TMA_LOAD_MULTICASTES1F_vS1G_EENS_8epilogue10collective18CollectiveEpilogueINS1J_23Sm100TmaWarpSpecializedILi1ELi1ELi80ELb0ELb0EEEJSI_NS5_IJNSX_ISF_SC_EENSX_ISG_SC_EEEEESJ_SK_SJ_SK_NS1J_6fusion15FusionCallbacksIS1N_NS1R_17LinearCombinationISJ_fSJ_fLNS_15FloatRoundStyleE2EEESI_S1Q_JEEENS4_5SM1004TMEM4LOAD26SM100_TMEM_LOAD_16dp32b16xES15_NS16_INS17_ILi1ELi4ELi3EEES1A_NSX_INS5_IJS1B_NSA_ILi32EEEEEENS5_IJS22_SC_EEEEEEENS4_39AutoVectorizingCopyWithAssumedAlignmentILi128EEENS4_14SM90_TMA_STOREES26_S28_S28_EEEvvEEEEvNT_6ParamsE) ;  /* 0xffffff7402b47950 */ /* 0x000fea0003c3ffff */
        .weak           $__internal_1_$__cuda_sm10x_tcgen05_guardrail_trap_phase_invalid_during_alloc
        .type           $__internal_1_$__cuda_sm10x_tcgen05_guardrail_trap_phase_invalid_during_alloc,@function
        .size           $__internal_1_$__cuda_sm10x_tcgen05_guardrail_trap_phase_invalid_during_alloc,($__internal_2_$__cuda_sm10x_tcgen05_guardrail_trap_unallocated_columns_being_dealloced - $__internal_1_$__cuda_sm10x_tcgen05_guardrail_trap_phase_invalid_during_alloc)
$__internal_1_$__cuda_sm10x_tcgen05_guardrail_trap_phase_invalid_during_alloc:
[----:B------:R-:W-:Y:S05]  /*8930*/  BPT.TRAP 0x1 ;  /* 0x000000040000795c */ /* 0x000fea0000300000 */
[----:B------:R-:W-:-:S04]  /*8940*/  MOV R5, 0x0 ;  /* 0x0000000000057802 */ /* 0x000fc80000000f00 */
[----:B------:R-:W-:Y:S05]  /*8950*/  RET.REL.NODEC R4 `(_ZN7cutlass13device_kernelINS_4gemm6kernel13GemmUniversalIN4cute5tupleIJiiiiEEENS1_10collective13CollectiveMmaINS1_35MainloopSm100TmaUmmaWarpSpecializedILi7ELi2ELi4ENS5_IJNS4_1CILi2EEENSA_ILi1EEESC_EEEEENS5_IJNSA_ILi64EEENSA_ILi160EEENSA_ILi128EEEEEENS_12float_e4m3_tENS5_IJlSC_lEEESJ_SK_NS4_8TiledMMAINS4_8MMA_AtomIJNS4_10MMA_TraitsINS4_19SM100_MMA_F8F6F4_SSEJSJ_SJ_fSF_SG_NS4_17integral_constantINS4_4UMMA5MajorELSR_0EEESS_NSP_INSQ_7ScaleInELST_0EEESU_EEEEEENS4_6LayoutINS5_IJSC_SC_SC_EEENS5_IJNSA_ILi0EEESZ_SZ_EEEEENS5_IJNS4_10UnderscoreES12_S12_EEEEENS4_13SM90_TMA_LOADENS4_14ComposedLayoutINS4_7SwizzleILi3ELi4ELi3EEENS4_18smem_ptr_flag_bitsILi8EEENSX_INS5_IJNSA_ILi8EEESH_EEENS5_IJSH_SC_EEEEEEEvNS4_8identityENS4_23SM90_TMA_LOAD_MULTICASTES1F_vS1G_EENS_8epilogue10collective18CollectiveEpilogueINS1J_23Sm100TmaWarpSpecializedILi1ELi1ELi80ELb0ELb0EEEJSI_NS5_IJNSX_ISF_SC_EENSX_ISG_SC_EEEEESJ_SK_SJ_SK_NS1J_6fusion15FusionCallbacksIS1N_NS1R_17LinearCombinationISJ_fSJ_fLNS_15FloatRoundStyleE2EEESI_S1Q_JEEENS4_5SM1004TMEM4LOAD26SM100_TMEM_LOAD_16dp32b16xES15_NS16_INS17_ILi1ELi4ELi3EEES1A_NSX_INS5_IJS1B_NSA_ILi32EEEEEENS5_IJS22_SC_EEEEEEENS4_39AutoVectorizingCopyWithAssumedAlignmentILi128EEENS4_14SM90_TMA_STOREES26_S28_S28_EEEvvEEEEvNT_6ParamsE) ;  /* 0xffffff7404a87950 */ /* 0x000fea0003c3ffff */
        .weak           $__internal_2_$__cuda_sm10x_tcgen05_guardrail_trap_unallocated_columns_being_dealloced
        .type           $__internal_2_$__cuda_sm10x_tcgen05_guardrail_trap_unallocated_columns_being_dealloced,@function
        .size           $__internal_2_$__cuda_sm10x_tcgen05_guardrail_trap_unallocated_columns_being_dealloced,(.L_x_148 - $__internal_2_$__cuda_sm10x_tcgen05_guardrail_trap_unallocated_columns_being_dealloced)
$__internal_2_$__cuda_sm10x_tcgen05_guardrail_trap_unallocated_columns_being_dealloced:
[----:B------:R-:W-:Y:S05]  /*8960*/  BPT.TRAP 0x1 ;  /* 0x000000040000795c */ /* 0x000fea0000300000 */
[----:B------:R-:W-:-:S04]  /*8970*/  HFMA2 R3, -RZ, RZ, 0, 0 ;  /* 0x00000000ff037431 */ /* 0x000fc800000001ff */
[----:B------:R-:W-:Y:S05]  /*8980*/  RET.REL.NODEC R2 `(_ZN7cutlass13device_kernelINS_4gemm6kernel13GemmUniversalIN4cute5tupleIJiiiiEEENS1_10collective13CollectiveMmaINS1_35MainloopSm100TmaUmmaWarpSpecializedILi7ELi2ELi4ENS5_IJNS4_1CILi2EEENSA_ILi1EEESC_EEEEENS5_IJNSA_ILi64EEENSA_ILi160EEENSA_ILi128EEEEEENS_12float_e4m3_tENS5_IJlSC_lEEESJ_SK_NS4_8TiledMMAINS4_8MMA_AtomIJNS4_10MMA_TraitsINS4_19SM100_MMA_F8F6F4_SSEJSJ_SJ_fSF_SG_NS4_17integral_constantINS4_4UMMA5MajorELSR_0EEESS_NSP_INSQ_7ScaleInELST_0EEESU_EEEEEENS4_6LayoutINS5_IJSC_SC_SC_EEENS5_IJNSA_ILi0EEESZ_SZ_EEEEENS5_IJNS4_10UnderscoreES12_S12_EEEEENS4_13SM90_TMA_LOADENS4_14ComposedLayoutINS4_7SwizzleILi3ELi4ELi3EEENS4_18smem_ptr_flag_bitsILi8EEENSX_INS5_IJNSA_ILi8EEESH_EEENS5_IJSH_SC_EEEEEEEvNS4_8identityENS4_23SM90_TMA_LOAD_MULTICASTES1F_vS1G_EENS_8epilogue10collective18CollectiveEpilogueINS1J_23Sm100TmaWarpSpecializedILi1ELi1ELi80ELb0ELb0EEEJSI_NS5_IJNSX_ISF_SC_EENSX_ISG_SC_EEEEESJ_SK_SJ_SK_NS1J_6fusion15FusionCallbacksIS1N_NS1R_17LinearCombinationISJ_fSJ_fLNS_15FloatRoundStyleE2EEESI_S1Q_JEEENS4_5SM1004TMEM4LOAD26SM100_TMEM_LOAD_16dp32b16xES15_NS16_INS17_ILi1ELi4ELi3EEES1A_NSX_INS5_IJS1B_NSA_ILi32EEEEEENS5_IJS22_SC_EEEEEEENS4_39AutoVectorizingCopyWithAssumedAlignmentILi128EEENS4_14SM90_TMA_STOREES26_S28_S28_EEEvvEEEEvNT_6ParamsE) ;  /* 0xffffff74029c7950 */ /* 0x000fea0003c3ffff */
.L_x_147:
[----:B------:R-:W-:-:S00]  /*8990*/  BRA `(.L_x_147) ;  /* 0xfffffffc00fc7947 */ /* 0x000fc0000383ffff */
[----:B------:R-:W-:-:S00]  /*89a0*/  NOP ;  /* 0x0000000000007918 */ /* 0x000fc00000000000 */
        /* <DEDUP_REMOVED lines=13> */
.L_x_148:


//--------------------- .nv.global.init           --------------------------
	.section	.nv.global.init,"aw",@progbits
.nv.global.init:
	.type		$str$27,@object
	.size		$str$27,($str$28 - $str$27)
$str$27:
        /*0000*/ 	.byte	0x28, 0x61, 0x64, 0x64, 0x72, 0x65, 0x73, 0x73, 0x20, 0x26, 0x20, 0x6d, 0x61, 0x73, 0x6b, 0x29
        /*0010*/ 	.byte	0x20, 0x3d, 0x3d, 0x20, 0x30, 0x00
	.type		$str$28,@object
	.size		$str$28,($str$26 - $str$28)
$str$28:
        /*0016*/ 	.byte	0x2f, 0x74, 0x6d, 0x70, 0x2f, 0x63, 0x75, 0x74, 0x6c, 0x61, 0x73, 0x73, 0x5f, 0x73, 0x77, 0x65
        /*0026*/ 	.byte	0x65, 0x70, 0x5f, 0x73, 0x72, 0x63, 0x2f, 0x69, 0x6e, 0x63, 0x6c, 0x75, 0x64, 0x65, 0x2f, 0x63
        /*0036*/ 	.byte	0x75, 0x74, 0x65, 0x2f, 0x70, 0x6f, 0x69, 0x6e, 0x74, 0x65, 0x72, 0x5f, 0x66, 0x6c, 0x61, 0x67
        /*0046*/ 	.byte	0x67, 0x65, 0x64, 0x2e, 0x68, 0x70, 0x70, 0x00
	.type		$str$26,@object
	.size		$str$26,($str$25 - $str$26)
$str$26:
        /*004e*/ 	.byte	0x2f, 0x74, 0x6d, 0x70, 0x2f, 0x63, 0x75, 0x74, 0x6c, 0x61, 0x73, 0x73, 0x5f, 0x73, 0x77, 0x65
        /*005e*/ 	.byte	0x65, 0x70, 0x5f, 0x73, 0x72, 0x63, 0x2f, 0x69, 0x6e, 0x63, 0x6c, 0x75, 0x64, 0x65, 0x2f, 0x63
        /*006e*/ 	.byte	0x75, 0x74, 0x65, 0x2f, 0x61, 0x74, 0x6f, 0x6d, 0x2f, 0x63, 0x6f, 0x70, 0x79, 0x5f, 0x74, 0x72
        /*007e*/ 	.byte	0x61, 0x69, 0x74, 0x73, 0x5f, 0x73, 0x6d, 0x31, 0x30, 0x30, 0x2e, 0x68, 0x70, 0x70, 0x00
	.type		$str$25,@object
	.size		$str$25,(__unnamed_1 - $str$25)
$str$25:
        /*008d*/ 	.byte	0x28, 0x28, 0x75, 0x69, 0x6e, 0x74, 0x33, 0x32, 0x5f, 0x74, 0x28, 0x74, 0x68, 0x72, 0x65, 0x61
        /*009d*/ 	.byte	0x64, 0x49, 0x64, 0x78, 0x2e, 0x78, 0x29, 0x20, 0x2f, 0x20, 0x33, 0x32, 0x29, 0x20, 0x25, 0x20
        /*00ad*/ 	.byte	0x34, 0x29, 0x20, 0x3d, 0x3d, 0x20, 0x28, 0x28, 0x28, 0x74, 0x6d, 0x65, 0x6d, 0x5f, 0x61, 0x64
        /*00bd*/ 	.byte	0x64, 0x72, 0x20, 0x3e, 0x3e, 0x20, 0x31, 0x36, 0x29, 0x20, 0x2f, 0x20, 0x33, 0x32, 0x29, 0x20
        /*00cd*/ 	.byte	0x25, 0x20, 0x34, 0x29, 0x00
	.type		__unnamed_1,@object
	.size		__unnamed_1,(__unnamed_2 - __unnamed_1)
__unnamed_1:
        /*00d2*/ 	.byte	0x61, 0x75, 0x74, 0x6f, 0x20, 0x63, 0x75, 0x74, 0x65, 0x3a, 0x3a, 0x61, 0x73, 0x5f, 0x70, 0x6f
        /* <DEDUP_REMOVED lines=24> */
        /*0262*/ 	.byte	0x3a, 0x3a, 0x43, 0x3c, 0x31, 0x30, 0x32, 0x34, 0x30, 0x3e, 0x3e, 0x3e, 0x3e, 0x5d, 0x00
	.type		__unnamed_2,@object
	.size		__unnamed_2,(.L_2 - __unnamed_2)
__unnamed_2:
        /* <DEDUP_REMOVED lines=37> */
        /*04c1*/ 	.byte	0x3a, 0x43, 0x3c, 0x30, 0x3e, 0x3e, 0x3e, 0x3e, 0x5d, 0x00
.L_2:


//--------------------- .nv.shared._ZN7cutlass13device_kernelINS_4gemm6kernel13GemmUniversalIN4cute5tupleIJiiiiEEENS1_10collective13CollectiveMmaINS1_35MainloopSm100TmaUmmaWarpSpecializedILi7ELi2ELi4ENS5_IJNS4_1CILi2EEENSA_ILi1EEESC_EEEEENS5_IJNSA_ILi64EEENSA_ILi160EEENSA_ILi128EEEEEENS_12float_e4m3_tENS5_IJlSC_lEEESJ_SK_NS4_8TiledMMAINS4_8MMA_AtomIJNS4_10MMA_TraitsINS4_19SM100_MMA_F8F6F4_SSEJSJ_SJ_fSF_SG_NS4_17integral_constantINS4_4UMMA5MajorELSR_0EEESS_NSP_INSQ_7ScaleInELST_0EEESU_EEEEEENS4_6LayoutINS5_IJSC_SC_SC_EEENS5_IJNSA_ILi0EEESZ_SZ_EEEEENS5_IJNS4_10UnderscoreES12_S12_EEEEENS4_13SM90_TMA_LOADENS4_14ComposedLayoutINS4_7SwizzleILi3ELi4ELi3EEENS4_18smem_ptr_flag_bitsILi8EEENSX_INS5_IJNSA_ILi8EEESH_EEENS5_IJSH_SC_EEEEEEEvNS4_8identityENS4_23SM90_TMA_LOAD_MULTICASTES1F_vS1G_EENS_8epilogue10collective18CollectiveEpilogueINS1J_23Sm100TmaWarpSpecializedILi1ELi1ELi80ELb0ELb0EEEJSI_NS5_IJNSX_ISF_SC_EENSX_ISG_SC_EEEEESJ_SK_SJ_SK_NS1J_6fusion15FusionCallbacksIS1N_NS1R_17LinearCombinationISJ_fSJ_fLNS_15FloatRoundStyleE2EEESI_S1Q_JEEENS4_5SM1004TMEM4LOAD26SM100_TMEM_LOAD_16dp32b16xES15_NS16_INS17_ILi1ELi4ELi3EEES1A_NSX_INS5_IJS1B_NSA_ILi32EEEEEENS5_IJS22_SC_EEEEEEENS4_39AutoVectorizingCopyWithAssumedAlignmentILi128EEENS4_14SM90_TMA_STOREES26_S28_S28_EEEvvEEEEvNT_6ParamsE --------------------------
	.section	.nv.shared._ZN7cutlass13device_kernelINS_4gemm6kernel13GemmUniversalIN4cute5tupleIJiiiiEEENS1_10collective13CollectiveMmaINS1_35MainloopSm100TmaUmmaWarpSpecializedILi7ELi2ELi4ENS5_IJNS4_1CILi2EEENSA_ILi1EEESC_EEEEENS5_IJNSA_ILi64EEENSA_ILi160EEENSA_ILi128EEEEEENS_12float_e4m3_tENS5_IJlSC_lEEESJ_SK_NS4_8TiledMMAINS4_8MMA_AtomIJNS4_10MMA_TraitsINS4_19SM100_MMA_F8F6F4_SSEJSJ_SJ_fSF_SG_NS4_17integral_constantINS4_4UMMA5MajorELSR_0EEESS_NSP_INSQ_7ScaleInELST_0EEESU_EEEEEENS4_6LayoutINS5_IJSC_SC_SC_EEENS5_IJNSA_ILi0EEESZ_SZ_EEEEENS5_IJNS4_10UnderscoreES12_S12_EEEEENS4_13SM90_TMA_LOADENS4_14ComposedLayoutINS4_7SwizzleILi3ELi4ELi3EEENS4_18smem_ptr_flag_bitsILi8EEENSX_INS5_IJNSA_ILi8EEESH_EEENS5_IJSH_SC_EEEEEEEvNS4_8identityENS4_23SM90_TMA_LOAD_MULTICASTES1F_vS1G_EENS_8epilogue10collective18CollectiveEpilogueINS1J_23Sm100TmaWarpSpecializedILi1ELi1ELi80ELb0ELb0EEEJSI_NS5_IJNSX_ISF_SC_EENSX_ISG_SC_EEEEESJ_SK_SJ_SK_NS1J_6fusion15FusionCallbacksIS1N_NS1R_17LinearCombinationISJ_fSJ_fLNS_15FloatRoundStyleE2EEESI_S1Q_JEEENS4_5SM1004TMEM4LOAD26SM100_TMEM_LOAD_16dp32b16xES15_NS16_INS17_ILi1ELi4ELi3EEES1A_NSX_INS5_IJS1B_NSA_ILi32EEEEEENS5_IJS22_SC_EEEEEEENS4_39AutoVectorizingCopyWithAssumedAlignmentILi128EEENS4_14SM90_TMA_STOREES26_S28_S28_EEEvvEEEEvNT_6ParamsE,"aw",@nobits
	.sectionflags	@""
	.align	16
	.zero		1024


//--------------------- .nv.shared.reserved.0     --------------------------
	.section	.nv.shared.reserved.0,"aw",@nobits
	.weak		__nv_reservedSMEM_offset_0_alias
	.size		__nv_reservedSMEM_offset_0_alias, 0, 64
	.other		__nv_reservedSMEM_offset_0_alias,@"STO_CUDA_RESERVED_SHARED STV_DEFAULT"
__nv_reservedSMEM_offset_0_alias:
	.zero		0
.nv.shared.reserved.0:
	.zero		64
	.weak		__nv_reservedSMEM_tcgen05_partition
	.type		__nv_reservedSMEM_tcgen05_partition,@object
	.size		__nv_reservedSMEM_tcgen05_partition,(.L_0 - __nv_reservedSMEM_tcgen05_partition)
__nv_reservedSMEM_tcgen05_partition:
	.zero		32
.L_0:


//--------------------- .nv.global                --------------------------
	.section	.nv.global,"aw",@nobits
.nv.global:
	.type		_ZN40_INTERNAL_3876b7bb_4_k_cu_3a204c9c_138284cute1_E,@object
	.size		_ZN40_INTERNAL_3876b7bb_4_k_cu_3a204c9c_138284cute1_E,(_ZN40_INTERNAL_3876b7bb_4_k_cu_3a204c9c_138284cuda3std3__45__cpo6cbeginE - _ZN40_INTERNAL_3876b7bb_4_k_cu_3a204c9c_138284cute1_E)
_ZN40_INTERNAL_3876b7bb_4_k_cu_3a204c9c_138284cute1_E:
	.zero		1
	.type		_ZN40_INTERNAL_3876b7bb_4_k_cu_3a204c9c_138284cuda3std3__45__cpo6cbeginE,@object
	.size		_ZN40_INTERNAL_3876b7bb_4_k_cu_3a204c9c_138284cuda3std3__45__cpo6cbeginE,(_ZN40_INTERNAL_3876b7bb_4_k_cu_3a204c9c_138284cuda3std3__48in_placeE - _ZN40_INTERNAL_3876b7bb_4_k_cu_3a204c9c_138284cuda3std3__45__cpo6cbeginE)
_ZN40_INTERNAL_3876b7bb_4_k_cu_3a204c9c_138284cuda3std3__45__cpo6cbeginE:
	.zero		1
	.type		_ZN40_INTERNAL_3876b7bb_4_k_cu_3a204c9c_138284cuda3std3__48in_placeE,@object
	.size		_ZN40_INTERNAL_3876b7bb_4_k_cu_3a204c9c_138284cuda3std3__48in_placeE,(_ZN40_INTERNAL_3876b7bb_4_k_cu_3a204c9c_138284cuda3std6ranges3__45__cpo9iter_moveE - _ZN40_INTERNAL_3876b7bb_4_k_cu_3a204c9c_138284cuda3std3__48in_placeE)
_ZN40_INTERNAL_3876b7bb_4_k_cu_3a204c9c_138284cuda3std3__48in_placeE:
	.zero		1
	.type		_ZN40_INTERNAL_3876b7bb_4_k_cu_3a204c9c_138284cuda3std6ranges3__45__cpo9iter_moveE,@object
	.size		_ZN40_INTERNAL_3876b7bb_4_k_cu_3a204c9c_138284cuda3std6ranges3__45__cpo9iter_moveE,(_ZN40_INTERNAL_3876b7bb_4_k_cu_3a204c9c_138284cuda3std3__45__cpo5beginE - _ZN40_INTERNAL_3876b7bb_4_k_cu_3a204c9c_138284cuda3std6ranges3__45__cpo9iter_moveE)
_ZN40_INTERNAL_3876b7bb_4_k_cu_3a204c9c_138284cuda3std6ranges3__45__cpo9iter_moveE:
	.zero		1
	.type		_ZN40_INTERNAL_3876b7bb_4_k_cu_3a204c9c_138284cuda3std3__45__cpo5beginE,@object
	.size		_ZN40_INTERNAL_3876b7bb_4_k_cu_3a204c9c_138284cuda3std3__45__cpo5beginE,(_ZN40_INTERNAL_3876b7bb_4_k_cu_3a204c9c_138284cuda3std3__442_GLOBAL__N__3876b7bb_4_k_cu_3a204c9c_138286ignoreE - _ZN40_INTERNAL_3876b7bb_4_k_cu_3a204c9c_138284cuda3std3__45__cpo5beginE)
_ZN40_INTERNAL_3876b7bb_4_k_cu_3a204c9c_138284cuda3std3__45__cpo5beginE:
	.zero		1
	.type		_ZN40_INTERNAL_3876b7bb_4_k_cu_3a204c9c_138284cuda3std3__442_GLOBAL__N__3876b7bb_4_k_cu_3a204c9c_138286ignoreE,@object
	.size		_ZN40_INTERNAL_3876b7bb_4_k_cu_3a204c9c_138284cuda3std3__442_GLOBAL__N__3876b7bb_4_k_cu_3a204c9c_138286ignoreE,(_ZN40_INTERNAL_3876b7bb_4_k_cu_3a204c9c_138284cute7productE - _ZN40_INTERNAL_3876b7bb_4_k_cu_3a204c9c_138284cuda3std3__442_GLOBAL__N__3876b7bb_4_k_cu_3a204c9c_138286ignoreE)
_ZN40_INTERNAL_3876b7bb_4_k_cu_3a204c9c_138284cuda3std3__442_GLOBAL__N__3876b7bb_4_k_cu_3a204c9c_138286ignoreE:
	.zero		1
	.type		_ZN40_INTERNAL_3876b7bb_4_k_cu_3a204c9c_138284cute7productE,@object
	.size		_ZN40_INTERNAL_3876b7bb_4_k_cu_3a204c9c_138284cute7productE,(_ZN40_INTERNAL_3876b7bb_4_k_cu_3a204c9c_138284cuda3std3__45__cpo3endE - _ZN40_INTERNAL_3876b7bb_4_k_cu_3a204c9c_138284cute7productE)
_ZN40_INTERNAL_3876b7bb_4_k_cu_3a204c9c_138284cute7productE:
	.zero		1
	.type		_ZN40_INTERNAL_3876b7bb_4_k_cu_3a204c9c_138284cuda3std3__45__cpo3endE,@object
	.size		_ZN40_INTERNAL_3876b7bb_4_k_cu_3a204c9c_138284cuda3std3__45__cpo3endE,(_ZN40_INTERNAL_3876b7bb_4_k_cu_3a204c9c_138284cuda3std3__419piecewise_constructE - _ZN40_INTERNAL_3876b7bb_4_k_cu_3a204c9c_138284cuda3std3__45__cpo3endE)
_ZN40_INTERNAL_3876b7bb_4_k_cu_3a204c9c_138284cuda3std3__45__cpo3endE:
	.zero		1
	.type		_ZN40_INTERNAL_3876b7bb_4_k_cu_3a204c9c_138284cuda3std3__419piecewise_constructE,@object
	.size		_ZN40_INTERNAL_3876b7bb_4_k_cu_3a204c9c_138284cuda3std3__419piecewise_constructE,(_ZN40_INTERNAL_3876b7bb_4_k_cu_3a204c9c_138284cuda3std3__45__cpo4cendE - _ZN40_INTERNAL_3876b7bb_4_k_cu_3a204c9c_138284cuda3std3__419piecewise_constructE)
_ZN40_INTERNAL_3876b7bb_4_k_cu_3a204c9c_138284cuda3std3__419piecewise_constructE:
	.zero		1
	.type		_ZN40_INTERNAL_3876b7bb_4_k_cu_3a204c9c_138284cuda3std3__45__cpo4cendE,@object
	.size		_ZN40_INTERNAL_3876b7bb_4_k_cu_3a204c9c_138284cuda3std3__45__cpo4cendE,(_ZN40_INTERNAL_3876b7bb_4_k_cu_3a204c9c_138284cuda3std6ranges3__45__cpo4swapE - _ZN40_INTERNAL_3876b7bb_4_k_cu_3a204c9c_138284cuda3std3__45__cpo4cendE)
_ZN40_INTERNAL_3876b7bb_4_k_cu_3a204c9c_138284cuda3std3__45__cpo4cendE:
	.zero		1
	.type		_ZN40_INTERNAL_3876b7bb_4_k_cu_3a204c9c_138284cuda3std6ranges3__45__cpo4swapE,@object
	.size		_ZN40_INTERNAL_3876b7bb_4_k_cu_3a204c9c_138284cuda3std6ranges3__45__cpo4swapE,(.L_10 - _ZN40_INTERNAL_3876b7bb_4_k_cu_3a204c9c_138284cuda3std6ranges3__45__cpo4swapE)
_ZN40_INTERNAL_3876b7bb_4_k_cu_3a204c9c_138284cuda3std6ranges3__45__cpo4swapE:
	.zero		1
.L_10:


//--------------------- .nv.constant0._ZN7cutlass13device_kernelINS_4gemm6kernel13GemmUniversalIN4cute5tupleIJiiiiEEENS1_10collective13CollectiveMmaINS1_35MainloopSm100TmaUmmaWarpSpecializedILi7ELi2ELi4ENS5_IJNS4_1CILi2EEENSA_ILi1EEESC_EEEEENS5_IJNSA_ILi64EEENSA_ILi160EEENSA_ILi128EEEEEENS_12float_e4m3_tENS5_IJlSC_lEEESJ_SK_NS4_8TiledMMAINS4_8MMA_AtomIJNS4_10MMA_TraitsINS4_19SM100_MMA_F8F6F4_SSEJSJ_SJ_fSF_SG_NS4_17integral_constantINS4_4UMMA5MajorELSR_0EEESS_NSP_INSQ_7ScaleInELST_0EEESU_EEEEEENS4_6LayoutINS5_IJSC_SC_SC_EEENS5_IJNSA_ILi0EEESZ_SZ_EEEEENS5_IJNS4_10UnderscoreES12_S12_EEEEENS4_13SM90_TMA_LOADENS4_14ComposedLayoutINS4_7SwizzleILi3ELi4ELi3EEENS4_18smem_ptr_flag_bitsILi8EEENSX_INS5_IJNSA_ILi8EEESH_EEENS5_IJSH_SC_EEEEEEEvNS4_8identityENS4_23SM90_TMA_LOAD_MULTICASTES1F_vS1G_EENS_8epilogue10collective18CollectiveEpilogueINS1J_23Sm100TmaWarpSpecializedILi1ELi1ELi80ELb0ELb0EEEJSI_NS5_IJNSX_ISF_SC_EENSX_ISG_SC_EEEEESJ_SK_SJ_SK_NS1J_6fusion15FusionCallbacksIS1N_NS1R_17LinearCombinationISJ_fSJ_fLNS_15FloatRoundStyleE2EEESI_S1Q_JEEENS4_5SM1004TMEM4LOAD26SM100_TMEM_LOAD_16dp32b16xES15_NS16_INS17_ILi1ELi4ELi3EEES1A_NSX_INS5_IJS1B_NSA_ILi32EEEEEENS5_IJS22_SC_EEEEEEENS4_39AutoVectorizingCopyWithAssumedAlignmentILi128EEENS4_14SM90_TMA_STOREES26_S28_S28_EEEvvEEEEvNT_6ParamsE --------------------------
	.section	.nv.constant0._ZN7cutlass13device_kernelINS_4gemm6kernel13GemmUniversalIN4cute5tupleIJiiiiEEENS1_10collective13CollectiveMmaINS1_35MainloopSm100TmaUmmaWarpSpecializedILi7ELi2ELi4ENS5_IJNS4_1CILi2EEENSA_ILi1EEESC_EEEEENS5_IJNSA_ILi64EEENSA_ILi160EEENSA_ILi128EEEEEENS_12float_e4m3_tENS5_IJlSC_lEEESJ_SK_NS4_8TiledMMAINS4_8MMA_AtomIJNS4_10MMA_TraitsINS4_19SM100_MMA_F8F6F4_SSEJSJ_SJ_fSF_SG_NS4_17integral_constantINS4_4UMMA5MajorELSR_0EEESS_NSP_INSQ_7ScaleInELST_0EEESU_EEEEEENS4_6LayoutINS5_IJSC_SC_SC_EEENS5_IJNSA_ILi0EEESZ_SZ_EEEEENS5_IJNS4_10UnderscoreES12_S12_EEEEENS4_13SM90_TMA_LOADENS4_14ComposedLayoutINS4_7SwizzleILi3ELi4ELi3EEENS4_18smem_ptr_flag_bitsILi8EEENSX_INS5_IJNSA_ILi8EEESH_EEENS5_IJSH_SC_EEEEEEEvNS4_8identityENS4_23SM90_TMA_LOAD_MULTICASTES1F_vS1G_EENS_8epilogue10collective18CollectiveEpilogueINS1J_23Sm100TmaWarpSpecializedILi1ELi1ELi80ELb0ELb0EEEJSI_NS5_IJNSX_ISF_SC_EENSX_ISG_SC_EEEEESJ_SK_SJ_SK_NS1J_6fusion15FusionCallbacksIS1N_NS1R_17LinearCombinationISJ_fSJ_fLNS_15FloatRoundStyleE2EEESI_S1Q_JEEENS4_5SM1004TMEM4LOAD26SM100_TMEM_LOAD_16dp32b16xES15_NS16_INS17_ILi1ELi4ELi3EEES1A_NSX_INS5_IJS1B_NSA_ILi32EEEEEENS5_IJS22_SC_EEEEEEENS4_39AutoVectorizingCopyWithAssumedAlignmentILi128EEENS4_14SM90_TMA_STOREES26_S28_S28_EEEvvEEEEvNT_6ParamsE,"a",@progbits
	.sectionflags	@""
	.align	4
.nv.constant0._ZN7cutlass13device_kernelINS_4gemm6kernel13GemmUniversalIN4cute5tupleIJiiiiEEENS1_10collective13CollectiveMmaINS1_35MainloopSm100TmaUmmaWarpSpecializedILi7ELi2ELi4ENS5_IJNS4_1CILi2EEENSA_ILi1EEESC_EEEEENS5_IJNSA_ILi64EEENSA_ILi160EEENSA_ILi128EEEEEENS_12float_e4m3_tENS5_IJlSC_lEEESJ_SK_NS4_8TiledMMAINS4_8MMA_AtomIJNS4_10MMA_TraitsINS4_19SM100_MMA_F8F6F4_SSEJSJ_SJ_fSF_SG_NS4_17integral_constantINS4_4UMMA5MajorELSR_0EEESS_NSP_INSQ_7ScaleInELST_0EEESU_EEEEEENS4_6LayoutINS5_IJSC_SC_SC_EEENS5_IJNSA_ILi0EEESZ_SZ_EEEEENS5_IJNS4_10UnderscoreES12_S12_EEEEENS4_13SM90_TMA_LOADENS4_14ComposedLayoutINS4_7SwizzleILi3ELi4ELi3EEENS4_18smem_ptr_flag_bitsILi8EEENSX_INS5_IJNSA_ILi8EEESH_EEENS5_IJSH_SC_EEEEEEEvNS4_8identityENS4_23SM90_TMA_LOAD_MULTICASTES1F_vS1G_EENS_8epilogue10collective18CollectiveEpilogueINS1J_23Sm100TmaWarpSpecializedILi1ELi1ELi80ELb0ELb0EEEJSI_NS5_IJNSX_ISF_SC_EENSX_ISG_SC_EEEEESJ_SK_SJ_SK_NS1J_6fusion15FusionCallbacksIS1N_NS1R_17LinearCombinationISJ_fSJ_fLNS_15FloatRoundStyleE2EEESI_S1Q_JEEENS4_5SM1004TMEM4LOAD26SM100_TMEM_LOAD_16dp32b16xES15_NS16_INS17_ILi1ELi4ELi3EEES1A_NSX_INS5_IJS1B_NSA_ILi32EEEEEENS5_IJS22_SC_EEEEEEENS4_39AutoVectorizingCopyWithAssumedAlignmentILi128EEENS4_14SM90_TMA_STOREES26_S28_S28_EEEvvEEEEvNT_6ParamsE:
	.zero		2944


//--------------------- SYMBOLS --------------------------

	.type		.nv.reservedSmem.offset0,@object
	.size		.nv.reservedSmem.offset0,0x4
	.type		.nv.reservedSmem.cap,@object
	.size		.nv.reservedSmem.cap,0x4
	.type		__assertfail,@function
